//
// Generated by NVIDIA NVVM Compiler
//
// Compiler Build ID: CL-36424714
// Cuda compilation tools, release 13.0, V13.0.88
// Based on NVVM 20.0.0
//

.version 9.0
.target sm_100
.address_size 64

	// .globl	memcpyFloatClampToZero

.visible .entry memcpyFloatClampToZero(
	.param .u64 .ptr .align 1 memcpyFloatClampToZero_param_0,
	.param .u64 .ptr .align 1 memcpyFloatClampToZero_param_1,
	.param .u32 memcpyFloatClampToZero_param_2
)
{
	.reg .pred 	%p<3>;
	.reg .b32 	%r<6>;
	.reg .b32 	%f<3>;
	.reg .b64 	%rd<8>;

	ld.param.u64 	%rd1, [memcpyFloatClampToZero_param_0];
	ld.param.u64 	%rd2, [memcpyFloatClampToZero_param_1];
	ld.param.u32 	%r2, [memcpyFloatClampToZero_param_2];
	mov.u32 	%r3, %ctaid.x;
	mov.u32 	%r4, %ntid.x;
	mov.u32 	%r5, %tid.x;
	mad.lo.s32 	%r1, %r3, %r4, %r5;
	setp.ge.u32 	%p1, %r1, %r2;
	@%p1 bra 	$L__BB0_2;
	cvta.to.global.u64 	%rd3, %rd2;
	cvta.to.global.u64 	%rd4, %rd1;
	mul.wide.u32 	%rd5, %r1, 4;
	add.s64 	%rd6, %rd3, %rd5;
	ld.global.f32 	%f1, [%rd6];
	setp.lt.f32 	%p2, %f1, 0f00000000;
	selp.f32 	%f2, 0f00000000, %f1, %p2;
	add.s64 	%rd7, %rd4, %rd5;
	st.global.f32 	[%rd7], %f2;
$L__BB0_2:
	ret;

}
	// .globl	combineEnsembles
.visible .entry combineEnsembles(
	.param .u32 combineEnsembles_param_0,
	.param .u32 combineEnsembles_param_1,
	.param .u32 combineEnsembles_param_2,
	.param .u32 combineEnsembles_param_3,
	.param .u32 combineEnsembles_param_4,
	.param .u32 combineEnsembles_param_5,
	.param .f32 combineEnsembles_param_6,
	.param .f32 combineEnsembles_param_7,
	.param .u64 .ptr .align 1 combineEnsembles_param_8,
	.param .u64 .ptr .align 1 combineEnsembles_param_9
)
{
	.reg .pred 	%p<11>;
	.reg .b32 	%r<54>;
	.reg .b32 	%f<112>;
	.reg .b64 	%rd<58>;

	ld.param.u32 	%r13, [combineEnsembles_param_0];
	ld.param.u32 	%r14, [combineEnsembles_param_1];
	ld.param.u32 	%r15, [combineEnsembles_param_2];
	ld.param.u32 	%r16, [combineEnsembles_param_3];
	ld.param.u32 	%r17, [combineEnsembles_param_4];
	ld.param.u32 	%r18, [combineEnsembles_param_5];
	ld.param.f32 	%f11, [combineEnsembles_param_6];
	ld.param.f32 	%f12, [combineEnsembles_param_7];
	ld.param.u64 	%rd3, [combineEnsembles_param_8];
	ld.param.u64 	%rd4, [combineEnsembles_param_9];
	cvta.to.global.u64 	%rd1, %rd3;
	cvta.to.global.u64 	%rd2, %rd4;
	mov.u32 	%r19, %ctaid.x;
	mov.u32 	%r20, %ntid.x;
	mov.u32 	%r21, %tid.x;
	mad.lo.s32 	%r1, %r19, %r20, %r21;
	setp.ge.u32 	%p1, %r1, %r18;
	@%p1 bra 	$L__BB1_13;
	mul.lo.s32 	%r2, %r16, %r1;
	add.s32 	%r22, %r17, %r1;
	div.u32 	%r23, %r22, %r13;
	mul.lo.s32 	%r24, %r23, %r13;
	sub.s32 	%r25, %r22, %r24;
	rem.u32 	%r26, %r23, %r14;
	mul.lo.s32 	%r27, %r14, %r13;
	div.u32 	%r28, %r22, %r27;
	cvt.rn.f32.u32 	%f1, %r25;
	add.f32 	%f13, %f1, %f1;
	add.s32 	%r29, %r13, -1;
	cvt.rn.f32.u32 	%f14, %r29;
	div.rn.f32 	%f15, %f13, %f14;
	add.f32 	%f2, %f15, 0fBF800000;
	cvt.rn.f32.u32 	%f3, %r26;
	add.f32 	%f16, %f3, %f3;
	add.s32 	%r30, %r14, -1;
	cvt.rn.f32.u32 	%f17, %r30;
	div.rn.f32 	%f18, %f16, %f17;
	add.f32 	%f4, %f18, 0fBF800000;
	cvt.rn.f32.u32 	%f5, %r28;
	add.f32 	%f19, %f5, %f5;
	add.s32 	%r31, %r15, -1;
	cvt.rn.f32.u32 	%f20, %r31;
	div.rn.f32 	%f21, %f19, %f20;
	add.f32 	%f6, %f21, 0fBF800000;
	setp.eq.s32 	%p2, %r16, 0;
	@%p2 bra 	$L__BB1_13;
	add.f32 	%f7, %f1, 0f3F000000;
	add.f32 	%f8, %f3, 0f3F000000;
	add.f32 	%f9, %f5, 0f3F000000;
	sub.f32 	%f10, %f12, %f11;
	and.b32  	%r3, %r16, 7;
	setp.lt.u32 	%p3, %r16, 8;
	mov.b32 	%r52, 0;
	@%p3 bra 	$L__BB1_5;
	and.b32  	%r52, %r16, -8;
	mov.b32 	%r50, 0;
$L__BB1_4:
	.pragma "nounroll";
	mul.wide.u32 	%rd5, %r50, 8;
	add.s64 	%rd6, %rd2, %rd5;
	ld.global.u64 	%rd7, [%rd6];
	tex.3d.v4.f32.f32 	{%f22, %f23, %f24, %f25}, [%rd7, {%f7, %f8, %f9, %f9}];
	sub.f32 	%f26, %f22, %f11;
	div.rn.f32 	%f27, %f26, %f10;
	add.s32 	%r34, %r50, %r2;
	mul.wide.u32 	%rd8, %r34, 16;
	add.s64 	%rd9, %rd1, %rd8;
	st.global.v4.f32 	[%rd9], {%f27, %f2, %f4, %f6};
	ld.global.u64 	%rd10, [%rd6+8];
	tex.3d.v4.f32.f32 	{%f28, %f29, %f30, %f31}, [%rd10, {%f7, %f8, %f9, %f9}];
	sub.f32 	%f32, %f28, %f11;
	div.rn.f32 	%f33, %f32, %f10;
	add.s32 	%r35, %r34, 1;
	mul.wide.u32 	%rd11, %r35, 16;
	add.s64 	%rd12, %rd1, %rd11;
	st.global.v4.f32 	[%rd12], {%f33, %f2, %f4, %f6};
	ld.global.u64 	%rd13, [%rd6+16];
	tex.3d.v4.f32.f32 	{%f34, %f35, %f36, %f37}, [%rd13, {%f7, %f8, %f9, %f9}];
	sub.f32 	%f38, %f34, %f11;
	div.rn.f32 	%f39, %f38, %f10;
	add.s32 	%r36, %r34, 2;
	mul.wide.u32 	%rd14, %r36, 16;
	add.s64 	%rd15, %rd1, %rd14;
	st.global.v4.f32 	[%rd15], {%f39, %f2, %f4, %f6};
	ld.global.u64 	%rd16, [%rd6+24];
	tex.3d.v4.f32.f32 	{%f40, %f41, %f42, %f43}, [%rd16, {%f7, %f8, %f9, %f9}];
	sub.f32 	%f44, %f40, %f11;
	div.rn.f32 	%f45, %f44, %f10;
	add.s32 	%r37, %r34, 3;
	mul.wide.u32 	%rd17, %r37, 16;
	add.s64 	%rd18, %rd1, %rd17;
	st.global.v4.f32 	[%rd18], {%f45, %f2, %f4, %f6};
	ld.global.u64 	%rd19, [%rd6+32];
	tex.3d.v4.f32.f32 	{%f46, %f47, %f48, %f49}, [%rd19, {%f7, %f8, %f9, %f9}];
	sub.f32 	%f50, %f46, %f11;
	div.rn.f32 	%f51, %f50, %f10;
	add.s32 	%r38, %r34, 4;
	mul.wide.u32 	%rd20, %r38, 16;
	add.s64 	%rd21, %rd1, %rd20;
	st.global.v4.f32 	[%rd21], {%f51, %f2, %f4, %f6};
	ld.global.u64 	%rd22, [%rd6+40];
	tex.3d.v4.f32.f32 	{%f52, %f53, %f54, %f55}, [%rd22, {%f7, %f8, %f9, %f9}];
	sub.f32 	%f56, %f52, %f11;
	div.rn.f32 	%f57, %f56, %f10;
	add.s32 	%r39, %r34, 5;
	mul.wide.u32 	%rd23, %r39, 16;
	add.s64 	%rd24, %rd1, %rd23;
	st.global.v4.f32 	[%rd24], {%f57, %f2, %f4, %f6};
	ld.global.u64 	%rd25, [%rd6+48];
	tex.3d.v4.f32.f32 	{%f58, %f59, %f60, %f61}, [%rd25, {%f7, %f8, %f9, %f9}];
	sub.f32 	%f62, %f58, %f11;
	div.rn.f32 	%f63, %f62, %f10;
	add.s32 	%r40, %r34, 6;
	mul.wide.u32 	%rd26, %r40, 16;
	add.s64 	%rd27, %rd1, %rd26;
	st.global.v4.f32 	[%rd27], {%f63, %f2, %f4, %f6};
	ld.global.u64 	%rd28, [%rd6+56];
	tex.3d.v4.f32.f32 	{%f64, %f65, %f66, %f67}, [%rd28, {%f7, %f8, %f9, %f9}];
	sub.f32 	%f68, %f64, %f11;
	div.rn.f32 	%f69, %f68, %f10;
	add.s32 	%r41, %r34, 7;
	mul.wide.u32 	%rd29, %r41, 16;
	add.s64 	%rd30, %rd1, %rd29;
	st.global.v4.f32 	[%rd30], {%f69, %f2, %f4, %f6};
	add.s32 	%r50, %r50, 8;
	setp.ne.s32 	%p4, %r50, %r52;
	@%p4 bra 	$L__BB1_4;
$L__BB1_5:
	setp.eq.s32 	%p5, %r3, 0;
	@%p5 bra 	$L__BB1_13;
	and.b32  	%r8, %r16, 3;
	setp.lt.u32 	%p6, %r3, 4;
	@%p6 bra 	$L__BB1_8;
	mul.wide.u32 	%rd31, %r52, 8;
	add.s64 	%rd32, %rd2, %rd31;
	ld.global.u64 	%rd33, [%rd32];
	tex.3d.v4.f32.f32 	{%f70, %f71, %f72, %f73}, [%rd33, {%f7, %f8, %f9, %f9}];
	sub.f32 	%f74, %f70, %f11;
	div.rn.f32 	%f75, %f74, %f10;
	add.s32 	%r42, %r52, %r2;
	mul.wide.u32 	%rd34, %r42, 16;
	add.s64 	%rd35, %rd1, %rd34;
	st.global.v4.f32 	[%rd35], {%f75, %f2, %f4, %f6};
	ld.global.u64 	%rd36, [%rd32+8];
	tex.3d.v4.f32.f32 	{%f76, %f77, %f78, %f79}, [%rd36, {%f7, %f8, %f9, %f9}];
	sub.f32 	%f80, %f76, %f11;
	div.rn.f32 	%f81, %f80, %f10;
	add.s32 	%r43, %r42, 1;
	mul.wide.u32 	%rd37, %r43, 16;
	add.s64 	%rd38, %rd1, %rd37;
	st.global.v4.f32 	[%rd38], {%f81, %f2, %f4, %f6};
	ld.global.u64 	%rd39, [%rd32+16];
	tex.3d.v4.f32.f32 	{%f82, %f83, %f84, %f85}, [%rd39, {%f7, %f8, %f9, %f9}];
	sub.f32 	%f86, %f82, %f11;
	div.rn.f32 	%f87, %f86, %f10;
	add.s32 	%r44, %r42, 2;
	mul.wide.u32 	%rd40, %r44, 16;
	add.s64 	%rd41, %rd1, %rd40;
	st.global.v4.f32 	[%rd41], {%f87, %f2, %f4, %f6};
	ld.global.u64 	%rd42, [%rd32+24];
	tex.3d.v4.f32.f32 	{%f88, %f89, %f90, %f91}, [%rd42, {%f7, %f8, %f9, %f9}];
	sub.f32 	%f92, %f88, %f11;
	div.rn.f32 	%f93, %f92, %f10;
	add.s32 	%r45, %r42, 3;
	mul.wide.u32 	%rd43, %r45, 16;
	add.s64 	%rd44, %rd1, %rd43;
	st.global.v4.f32 	[%rd44], {%f93, %f2, %f4, %f6};
	add.s32 	%r52, %r52, 4;
$L__BB1_8:
	setp.eq.s32 	%p7, %r8, 0;
	@%p7 bra 	$L__BB1_13;
	setp.eq.s32 	%p8, %r8, 1;
	@%p8 bra 	$L__BB1_11;
	mul.wide.u32 	%rd45, %r52, 8;
	add.s64 	%rd46, %rd2, %rd45;
	ld.global.u64 	%rd47, [%rd46];
	tex.3d.v4.f32.f32 	{%f94, %f95, %f96, %f97}, [%rd47, {%f7, %f8, %f9, %f9}];
	sub.f32 	%f98, %f94, %f11;
	div.rn.f32 	%f99, %f98, %f10;
	add.s32 	%r46, %r52, %r2;
	mul.wide.u32 	%rd48, %r46, 16;
	add.s64 	%rd49, %rd1, %rd48;
	st.global.v4.f32 	[%rd49], {%f99, %f2, %f4, %f6};
	ld.global.u64 	%rd50, [%rd46+8];
	tex.3d.v4.f32.f32 	{%f100, %f101, %f102, %f103}, [%rd50, {%f7, %f8, %f9, %f9}];
	sub.f32 	%f104, %f100, %f11;
	div.rn.f32 	%f105, %f104, %f10;
	add.s32 	%r47, %r46, 1;
	mul.wide.u32 	%rd51, %r47, 16;
	add.s64 	%rd52, %rd1, %rd51;
	st.global.v4.f32 	[%rd52], {%f105, %f2, %f4, %f6};
	add.s32 	%r52, %r52, 2;
$L__BB1_11:
	and.b32  	%r48, %r16, 1;
	setp.eq.b32 	%p9, %r48, 1;
	not.pred 	%p10, %p9;
	@%p10 bra 	$L__BB1_13;
	mul.wide.u32 	%rd53, %r52, 8;
	add.s64 	%rd54, %rd2, %rd53;
	ld.global.u64 	%rd55, [%rd54];
	tex.3d.v4.f32.f32 	{%f106, %f107, %f108, %f109}, [%rd55, {%f7, %f8, %f9, %f9}];
	sub.f32 	%f110, %f106, %f11;
	div.rn.f32 	%f111, %f110, %f10;
	add.s32 	%r49, %r52, %r2;
	mul.wide.u32 	%rd56, %r49, 16;
	add.s64 	%rd57, %rd1, %rd56;
	st.global.v4.f32 	[%rd57], {%f111, %f2, %f4, %f6};
$L__BB1_13:
	ret;

}
	// .globl	combineEnsemblesReference
.visible .entry combineEnsemblesReference(
	.param .u32 combineEnsemblesReference_param_0,
	.param .u32 combineEnsemblesReference_param_1,
	.param .u32 combineEnsemblesReference_param_2,
	.param .u32 combineEnsemblesReference_param_3,
	.param .align 4 .b8 combineEnsemblesReference_param_4[12],
	.param .f32 combineEnsemblesReference_param_5,
	.param .f32 combineEnsemblesReference_param_6,
	.param .u64 .ptr .align 1 combineEnsemblesReference_param_7,
	.param .u64 .ptr .align 1 combineEnsemblesReference_param_8
)
{
	.reg .pred 	%p<2>;
	.reg .b32 	%r<15>;
	.reg .b32 	%f<28>;
	.reg .b64 	%rd<10>;

	ld.param.u32 	%r7, [combineEnsemblesReference_param_4+8];
	ld.param.u32 	%r6, [combineEnsemblesReference_param_4+4];
	ld.param.u32 	%r5, [combineEnsemblesReference_param_4];
	ld.param.u32 	%r2, [combineEnsemblesReference_param_0];
	ld.param.u32 	%r3, [combineEnsemblesReference_param_1];
	ld.param.u32 	%r4, [combineEnsemblesReference_param_2];
	ld.param.u32 	%r8, [combineEnsemblesReference_param_3];
	ld.param.f32 	%f1, [combineEnsemblesReference_param_5];
	ld.param.f32 	%f2, [combineEnsemblesReference_param_6];
	ld.param.u64 	%rd1, [combineEnsemblesReference_param_7];
	ld.param.u64 	%rd2, [combineEnsemblesReference_param_8];
	mov.u32 	%r9, %ctaid.x;
	mov.u32 	%r10, %ntid.x;
	mov.u32 	%r11, %tid.x;
	mad.lo.s32 	%r1, %r9, %r10, %r11;
	setp.ge.u32 	%p1, %r1, %r8;
	@%p1 bra 	$L__BB2_2;
	cvta.to.global.u64 	%rd3, %rd2;
	cvta.to.global.u64 	%rd4, %rd1;
	cvt.rn.f32.u32 	%f3, %r5;
	add.f32 	%f4, %f3, %f3;
	add.s32 	%r12, %r2, -1;
	cvt.rn.f32.u32 	%f5, %r12;
	div.rn.f32 	%f6, %f4, %f5;
	add.f32 	%f7, %f6, 0fBF800000;
	cvt.rn.f32.u32 	%f8, %r6;
	add.f32 	%f9, %f8, %f8;
	add.s32 	%r13, %r3, -1;
	cvt.rn.f32.u32 	%f10, %r13;
	div.rn.f32 	%f11, %f9, %f10;
	add.f32 	%f12, %f11, 0fBF800000;
	cvt.rn.f32.u32 	%f13, %r7;
	add.f32 	%f14, %f13, %f13;
	add.s32 	%r14, %r4, -1;
	cvt.rn.f32.u32 	%f15, %r14;
	div.rn.f32 	%f16, %f14, %f15;
	add.f32 	%f17, %f16, 0fBF800000;
	mul.wide.u32 	%rd5, %r1, 8;
	add.s64 	%rd6, %rd3, %rd5;
	ld.global.u64 	%rd7, [%rd6];
	add.f32 	%f18, %f3, 0f3F000000;
	add.f32 	%f19, %f8, 0f3F000000;
	add.f32 	%f20, %f13, 0f3F000000;
	tex.3d.v4.f32.f32 	{%f21, %f22, %f23, %f24}, [%rd7, {%f18, %f19, %f20, %f20}];
	sub.f32 	%f25, %f21, %f1;
	sub.f32 	%f26, %f2, %f1;
	div.rn.f32 	%f27, %f25, %f26;
	mul.wide.u32 	%rd8, %r1, 16;
	add.s64 	%rd9, %rd4, %rd8;
	st.global.v4.f32 	[%rd9], {%f27, %f7, %f12, %f17};
$L__BB2_2:
	ret;

}
	// .globl	combineEnsemblesAligned
.visible .entry combineEnsemblesAligned(
	.param .u32 combineEnsemblesAligned_param_0,
	.param .u32 combineEnsemblesAligned_param_1,
	.param .u32 combineEnsemblesAligned_param_2,
	.param .u32 combineEnsemblesAligned_param_3,
	.param .u32 combineEnsemblesAligned_param_4,
	.param .u32 combineEnsemblesAligned_param_5,
	.param .f32 combineEnsemblesAligned_param_6,
	.param .f32 combineEnsemblesAligned_param_7,
	.param .u64 .ptr .align 1 combineEnsemblesAligned_param_8,
	.param .u64 .ptr .align 1 combineEnsemblesAligned_param_9,
	.param .u32 combineEnsemblesAligned_param_10
)
{
	.reg .pred 	%p<11>;
	.reg .b32 	%r<93>;
	.reg .b32 	%f<112>;
	.reg .b64 	%rd<60>;

	ld.param.u32 	%r38, [combineEnsemblesAligned_param_0];
	ld.param.u32 	%r39, [combineEnsemblesAligned_param_1];
	ld.param.u32 	%r40, [combineEnsemblesAligned_param_2];
	ld.param.u32 	%r41, [combineEnsemblesAligned_param_3];
	ld.param.u32 	%r42, [combineEnsemblesAligned_param_4];
	ld.param.u32 	%r44, [combineEnsemblesAligned_param_5];
	ld.param.f32 	%f11, [combineEnsemblesAligned_param_6];
	ld.param.f32 	%f12, [combineEnsemblesAligned_param_7];
	ld.param.u64 	%rd6, [combineEnsemblesAligned_param_8];
	ld.param.u64 	%rd7, [combineEnsemblesAligned_param_9];
	ld.param.u32 	%r43, [combineEnsemblesAligned_param_10];
	cvta.to.global.u64 	%rd1, %rd6;
	cvta.to.global.u64 	%rd2, %rd7;
	mov.u32 	%r45, %ctaid.x;
	mov.u32 	%r46, %ntid.x;
	mov.u32 	%r47, %tid.x;
	mad.lo.s32 	%r1, %r45, %r46, %r47;
	setp.ge.u32 	%p1, %r1, %r44;
	@%p1 bra 	$L__BB3_13;
	mul.lo.s32 	%r2, %r41, %r1;
	add.s32 	%r48, %r42, %r1;
	div.u32 	%r49, %r48, %r38;
	mul.lo.s32 	%r50, %r49, %r38;
	sub.s32 	%r51, %r48, %r50;
	rem.u32 	%r52, %r49, %r39;
	mul.lo.s32 	%r53, %r39, %r38;
	div.u32 	%r54, %r48, %r53;
	cvt.rn.f32.u32 	%f1, %r51;
	add.f32 	%f13, %f1, %f1;
	add.s32 	%r55, %r38, -1;
	cvt.rn.f32.u32 	%f14, %r55;
	div.rn.f32 	%f15, %f13, %f14;
	add.f32 	%f2, %f15, 0fBF800000;
	cvt.rn.f32.u32 	%f3, %r52;
	add.f32 	%f16, %f3, %f3;
	add.s32 	%r56, %r39, -1;
	cvt.rn.f32.u32 	%f17, %r56;
	div.rn.f32 	%f18, %f16, %f17;
	add.f32 	%f4, %f18, 0fBF800000;
	cvt.rn.f32.u32 	%f5, %r54;
	add.f32 	%f19, %f5, %f5;
	add.s32 	%r57, %r40, -1;
	cvt.rn.f32.u32 	%f20, %r57;
	div.rn.f32 	%f21, %f19, %f20;
	add.f32 	%f6, %f21, 0fBF800000;
	setp.eq.s32 	%p2, %r41, 0;
	@%p2 bra 	$L__BB3_13;
	add.f32 	%f7, %f1, 0f3F000000;
	add.f32 	%f8, %f3, 0f3F000000;
	add.f32 	%f9, %f5, 0f3F000000;
	sub.f32 	%f10, %f12, %f11;
	and.b32  	%r3, %r41, 7;
	setp.lt.u32 	%p3, %r41, 8;
	mov.b32 	%r91, 0;
	@%p3 bra 	$L__BB3_5;
	and.b32  	%r59, %r41, -8;
	neg.s32 	%r89, %r59;
	mad.lo.s32 	%r88, %r43, %r2, %r43;
	add.s32 	%r60, %r2, 2;
	mul.lo.s32 	%r87, %r43, %r60;
	add.s32 	%r61, %r2, 3;
	mul.lo.s32 	%r86, %r43, %r61;
	add.s32 	%r62, %r2, 4;
	mul.lo.s32 	%r85, %r43, %r62;
	add.s32 	%r63, %r2, 5;
	mul.lo.s32 	%r84, %r43, %r63;
	add.s32 	%r64, %r2, 6;
	mul.lo.s32 	%r83, %r43, %r64;
	add.s32 	%r65, %r2, 7;
	mul.lo.s32 	%r82, %r43, %r65;
	mul.lo.s32 	%r66, %r43, %r41;
	mul.lo.s32 	%r81, %r66, %r1;
	add.s64 	%rd59, %rd2, 32;
$L__BB3_4:
	.pragma "nounroll";
	and.b32  	%r91, %r41, -8;
	ld.global.u64 	%rd8, [%rd59+-32];
	tex.3d.v4.f32.f32 	{%f22, %f23, %f24, %f25}, [%rd8, {%f7, %f8, %f9, %f9}];
	sub.f32 	%f26, %f22, %f11;
	div.rn.f32 	%f27, %f26, %f10;
	mul.wide.u32 	%rd9, %r81, 16;
	add.s64 	%rd10, %rd1, %rd9;
	st.global.v4.f32 	[%rd10], {%f27, %f2, %f4, %f6};
	ld.global.u64 	%rd11, [%rd59+-24];
	tex.3d.v4.f32.f32 	{%f28, %f29, %f30, %f31}, [%rd11, {%f7, %f8, %f9, %f9}];
	sub.f32 	%f32, %f28, %f11;
	div.rn.f32 	%f33, %f32, %f10;
	mul.wide.u32 	%rd12, %r88, 16;
	add.s64 	%rd13, %rd1, %rd12;
	st.global.v4.f32 	[%rd13], {%f33, %f2, %f4, %f6};
	ld.global.u64 	%rd14, [%rd59+-16];
	tex.3d.v4.f32.f32 	{%f34, %f35, %f36, %f37}, [%rd14, {%f7, %f8, %f9, %f9}];
	sub.f32 	%f38, %f34, %f11;
	div.rn.f32 	%f39, %f38, %f10;
	mul.wide.u32 	%rd15, %r87, 16;
	add.s64 	%rd16, %rd1, %rd15;
	st.global.v4.f32 	[%rd16], {%f39, %f2, %f4, %f6};
	ld.global.u64 	%rd17, [%rd59+-8];
	tex.3d.v4.f32.f32 	{%f40, %f41, %f42, %f43}, [%rd17, {%f7, %f8, %f9, %f9}];
	sub.f32 	%f44, %f40, %f11;
	div.rn.f32 	%f45, %f44, %f10;
	mul.wide.u32 	%rd18, %r86, 16;
	add.s64 	%rd19, %rd1, %rd18;
	st.global.v4.f32 	[%rd19], {%f45, %f2, %f4, %f6};
	ld.global.u64 	%rd20, [%rd59];
	tex.3d.v4.f32.f32 	{%f46, %f47, %f48, %f49}, [%rd20, {%f7, %f8, %f9, %f9}];
	sub.f32 	%f50, %f46, %f11;
	div.rn.f32 	%f51, %f50, %f10;
	mul.wide.u32 	%rd21, %r85, 16;
	add.s64 	%rd22, %rd1, %rd21;
	st.global.v4.f32 	[%rd22], {%f51, %f2, %f4, %f6};
	ld.global.u64 	%rd23, [%rd59+8];
	tex.3d.v4.f32.f32 	{%f52, %f53, %f54, %f55}, [%rd23, {%f7, %f8, %f9, %f9}];
	sub.f32 	%f56, %f52, %f11;
	div.rn.f32 	%f57, %f56, %f10;
	mul.wide.u32 	%rd24, %r84, 16;
	add.s64 	%rd25, %rd1, %rd24;
	st.global.v4.f32 	[%rd25], {%f57, %f2, %f4, %f6};
	ld.global.u64 	%rd26, [%rd59+16];
	tex.3d.v4.f32.f32 	{%f58, %f59, %f60, %f61}, [%rd26, {%f7, %f8, %f9, %f9}];
	sub.f32 	%f62, %f58, %f11;
	div.rn.f32 	%f63, %f62, %f10;
	mul.wide.u32 	%rd27, %r83, 16;
	add.s64 	%rd28, %rd1, %rd27;
	st.global.v4.f32 	[%rd28], {%f63, %f2, %f4, %f6};
	ld.global.u64 	%rd29, [%rd59+24];
	tex.3d.v4.f32.f32 	{%f64, %f65, %f66, %f67}, [%rd29, {%f7, %f8, %f9, %f9}];
	sub.f32 	%f68, %f64, %f11;
	div.rn.f32 	%f69, %f68, %f10;
	mul.wide.u32 	%rd30, %r82, 16;
	add.s64 	%rd31, %rd1, %rd30;
	st.global.v4.f32 	[%rd31], {%f69, %f2, %f4, %f6};
	add.s32 	%r89, %r89, 8;
	shl.b32 	%r67, %r43, 3;
	add.s32 	%r88, %r88, %r67;
	add.s32 	%r87, %r87, %r67;
	add.s32 	%r86, %r86, %r67;
	add.s32 	%r85, %r85, %r67;
	add.s32 	%r84, %r84, %r67;
	add.s32 	%r83, %r83, %r67;
	add.s32 	%r82, %r82, %r67;
	add.s32 	%r81, %r81, %r67;
	add.s64 	%rd59, %rd59, 64;
	setp.ne.s32 	%p4, %r89, 0;
	@%p4 bra 	$L__BB3_4;
$L__BB3_5:
	setp.eq.s32 	%p5, %r3, 0;
	@%p5 bra 	$L__BB3_13;
	and.b32  	%r33, %r41, 3;
	setp.lt.u32 	%p6, %r3, 4;
	@%p6 bra 	$L__BB3_8;
	mul.wide.u32 	%rd32, %r91, 8;
	add.s64 	%rd33, %rd2, %rd32;
	ld.global.u64 	%rd34, [%rd33];
	tex.3d.v4.f32.f32 	{%f70, %f71, %f72, %f73}, [%rd34, {%f7, %f8, %f9, %f9}];
	sub.f32 	%f74, %f70, %f11;
	div.rn.f32 	%f75, %f74, %f10;
	add.s32 	%r68, %r91, %r2;
	mul.lo.s32 	%r69, %r68, %r43;
	mul.wide.u32 	%rd35, %r69, 16;
	add.s64 	%rd36, %rd1, %rd35;
	st.global.v4.f32 	[%rd36], {%f75, %f2, %f4, %f6};
	ld.global.u64 	%rd37, [%rd33+8];
	tex.3d.v4.f32.f32 	{%f76, %f77, %f78, %f79}, [%rd37, {%f7, %f8, %f9, %f9}];
	sub.f32 	%f80, %f76, %f11;
	div.rn.f32 	%f81, %f80, %f10;
	add.s32 	%r70, %r69, %r43;
	mul.wide.u32 	%rd38, %r70, 16;
	add.s64 	%rd39, %rd1, %rd38;
	st.global.v4.f32 	[%rd39], {%f81, %f2, %f4, %f6};
	ld.global.u64 	%rd40, [%rd33+16];
	tex.3d.v4.f32.f32 	{%f82, %f83, %f84, %f85}, [%rd40, {%f7, %f8, %f9, %f9}];
	sub.f32 	%f86, %f82, %f11;
	div.rn.f32 	%f87, %f86, %f10;
	add.s32 	%r71, %r68, 2;
	mul.lo.s32 	%r72, %r71, %r43;
	mul.wide.u32 	%rd41, %r72, 16;
	add.s64 	%rd42, %rd1, %rd41;
	st.global.v4.f32 	[%rd42], {%f87, %f2, %f4, %f6};
	ld.global.u64 	%rd43, [%rd33+24];
	tex.3d.v4.f32.f32 	{%f88, %f89, %f90, %f91}, [%rd43, {%f7, %f8, %f9, %f9}];
	sub.f32 	%f92, %f88, %f11;
	div.rn.f32 	%f93, %f92, %f10;
	add.s32 	%r73, %r68, 3;
	mul.lo.s32 	%r74, %r73, %r43;
	mul.wide.u32 	%rd44, %r74, 16;
	add.s64 	%rd45, %rd1, %rd44;
	st.global.v4.f32 	[%rd45], {%f93, %f2, %f4, %f6};
	add.s32 	%r91, %r91, 4;
$L__BB3_8:
	setp.eq.s32 	%p7, %r33, 0;
	@%p7 bra 	$L__BB3_13;
	setp.eq.s32 	%p8, %r33, 1;
	@%p8 bra 	$L__BB3_11;
	mul.wide.u32 	%rd46, %r91, 8;
	add.s64 	%rd47, %rd2, %rd46;
	ld.global.u64 	%rd48, [%rd47];
	tex.3d.v4.f32.f32 	{%f94, %f95, %f96, %f97}, [%rd48, {%f7, %f8, %f9, %f9}];
	sub.f32 	%f98, %f94, %f11;
	div.rn.f32 	%f99, %f98, %f10;
	add.s32 	%r75, %r91, %r2;
	mul.lo.s32 	%r76, %r75, %r43;
	mul.wide.u32 	%rd49, %r76, 16;
	add.s64 	%rd50, %rd1, %rd49;
	st.global.v4.f32 	[%rd50], {%f99, %f2, %f4, %f6};
	ld.global.u64 	%rd51, [%rd47+8];
	tex.3d.v4.f32.f32 	{%f100, %f101, %f102, %f103}, [%rd51, {%f7, %f8, %f9, %f9}];
	sub.f32 	%f104, %f100, %f11;
	div.rn.f32 	%f105, %f104, %f10;
	add.s32 	%r77, %r76, %r43;
	mul.wide.u32 	%rd52, %r77, 16;
	add.s64 	%rd53, %rd1, %rd52;
	st.global.v4.f32 	[%rd53], {%f105, %f2, %f4, %f6};
	add.s32 	%r91, %r91, 2;
$L__BB3_11:
	and.b32  	%r78, %r41, 1;
	setp.eq.b32 	%p9, %r78, 1;
	not.pred 	%p10, %p9;
	@%p10 bra 	$L__BB3_13;
	mul.wide.u32 	%rd54, %r91, 8;
	add.s64 	%rd55, %rd2, %rd54;
	ld.global.u64 	%rd56, [%rd55];
	tex.3d.v4.f32.f32 	{%f106, %f107, %f108, %f109}, [%rd56, {%f7, %f8, %f9, %f9}];
	sub.f32 	%f110, %f106, %f11;
	div.rn.f32 	%f111, %f110, %f10;
	add.s32 	%r79, %r91, %r2;
	mul.lo.s32 	%r80, %r79, %r43;
	mul.wide.u32 	%rd57, %r80, 16;
	add.s64 	%rd58, %rd1, %rd57;
	st.global.v4.f32 	[%rd58], {%f111, %f2, %f4, %f6};
$L__BB3_13:
	ret;

}
	// .globl	combineEnsemblesReferenceAligned
.visible .entry combineEnsemblesReferenceAligned(
	.param .u32 combineEnsemblesReferenceAligned_param_0,
	.param .u32 combineEnsemblesReferenceAligned_param_1,
	.param .u32 combineEnsemblesReferenceAligned_param_2,
	.param .u32 combineEnsemblesReferenceAligned_param_3,
	.param .align 4 .b8 combineEnsemblesReferenceAligned_param_4[12],
	.param .f32 combineEnsemblesReferenceAligned_param_5,
	.param .f32 combineEnsemblesReferenceAligned_param_6,
	.param .u64 .ptr .align 1 combineEnsemblesReferenceAligned_param_7,
	.param .u64 .ptr .align 1 combineEnsemblesReferenceAligned_param_8,
	.param .u32 combineEnsemblesReferenceAligned_param_9
)
{
	.reg .pred 	%p<2>;
	.reg .b32 	%r<17>;
	.reg .b32 	%f<28>;
	.reg .b64 	%rd<10>;

	ld.param.u32 	%r7, [combineEnsemblesReferenceAligned_param_4+8];
	ld.param.u32 	%r6, [combineEnsemblesReferenceAligned_param_4+4];
	ld.param.u32 	%r5, [combineEnsemblesReferenceAligned_param_4];
	ld.param.u32 	%r2, [combineEnsemblesReferenceAligned_param_0];
	ld.param.u32 	%r3, [combineEnsemblesReferenceAligned_param_1];
	ld.param.u32 	%r4, [combineEnsemblesReferenceAligned_param_2];
	ld.param.u32 	%r9, [combineEnsemblesReferenceAligned_param_3];
	ld.param.f32 	%f1, [combineEnsemblesReferenceAligned_param_5];
	ld.param.f32 	%f2, [combineEnsemblesReferenceAligned_param_6];
	ld.param.u64 	%rd1, [combineEnsemblesReferenceAligned_param_7];
	ld.param.u64 	%rd2, [combineEnsemblesReferenceAligned_param_8];
	ld.param.u32 	%r8, [combineEnsemblesReferenceAligned_param_9];
	mov.u32 	%r10, %ctaid.x;
	mov.u32 	%r11, %ntid.x;
	mov.u32 	%r12, %tid.x;
	mad.lo.s32 	%r1, %r10, %r11, %r12;
	setp.ge.u32 	%p1, %r1, %r9;
	@%p1 bra 	$L__BB4_2;
	cvta.to.global.u64 	%rd3, %rd2;
	cvta.to.global.u64 	%rd4, %rd1;
	cvt.rn.f32.u32 	%f3, %r5;
	add.f32 	%f4, %f3, %f3;
	add.s32 	%r13, %r2, -1;
	cvt.rn.f32.u32 	%f5, %r13;
	div.rn.f32 	%f6, %f4, %f5;
	add.f32 	%f7, %f6, 0fBF800000;
	cvt.rn.f32.u32 	%f8, %r6;
	add.f32 	%f9, %f8, %f8;
	add.s32 	%r14, %r3, -1;
	cvt.rn.f32.u32 	%f10, %r14;
	div.rn.f32 	%f11, %f9, %f10;
	add.f32 	%f12, %f11, 0fBF800000;
	cvt.rn.f32.u32 	%f13, %r7;
	add.f32 	%f14, %f13, %f13;
	add.s32 	%r15, %r4, -1;
	cvt.rn.f32.u32 	%f15, %r15;
	div.rn.f32 	%f16, %f14, %f15;
	add.f32 	%f17, %f16, 0fBF800000;
	mul.wide.u32 	%rd5, %r1, 8;
	add.s64 	%rd6, %rd3, %rd5;
	ld.global.u64 	%rd7, [%rd6];
	add.f32 	%f18, %f3, 0f3F000000;
	add.f32 	%f19, %f8, 0f3F000000;
	add.f32 	%f20, %f13, 0f3F000000;
	tex.3d.v4.f32.f32 	{%f21, %f22, %f23, %f24}, [%rd7, {%f18, %f19, %f20, %f20}];
	sub.f32 	%f25, %f21, %f1;
	sub.f32 	%f26, %f2, %f1;
	div.rn.f32 	%f27, %f25, %f26;
	mul.lo.s32 	%r16, %r8, %r1;
	mul.wide.u32 	%rd8, %r16, 16;
	add.s64 	%rd9, %rd4, %rd8;
	st.global.v4.f32 	[%rd9], {%f27, %f7, %f12, %f17};
$L__BB4_2:
	ret;

}
	// .globl	writeGridPositions
.visible .entry writeGridPositions(
	.param .u32 writeGridPositions_param_0,
	.param .u32 writeGridPositions_param_1,
	.param .u32 writeGridPositions_param_2,
	.param .u32 writeGridPositions_param_3,
	.param .u32 writeGridPositions_param_4,
	.param .u64 .ptr .align 1 writeGridPositions_param_5,
	.param .u32 writeGridPositions_param_6
)
{
	.reg .pred 	%p<2>;
	.reg .b32 	%r<24>;
	.reg .b32 	%f<16>;
	.reg .b64 	%rd<9>;

	ld.param.u32 	%r2, [writeGridPositions_param_0];
	ld.param.u32 	%r3, [writeGridPositions_param_1];
	ld.param.u32 	%r4, [writeGridPositions_param_2];
	ld.param.u32 	%r5, [writeGridPositions_param_3];
	ld.param.u32 	%r7, [writeGridPositions_param_4];
	ld.param.u64 	%rd1, [writeGridPositions_param_5];
	ld.param.u32 	%r6, [writeGridPositions_param_6];
	mov.u32 	%r8, %ctaid.x;
	mov.u32 	%r9, %ntid.x;
	mov.u32 	%r10, %tid.x;
	mad.lo.s32 	%r1, %r8, %r9, %r10;
	setp.ge.u32 	%p1, %r1, %r7;
	@%p1 bra 	$L__BB5_2;
	cvta.to.global.u64 	%rd2, %rd1;
	mul.lo.s32 	%r11, %r6, %r1;
	add.s32 	%r12, %r5, %r1;
	div.u32 	%r13, %r12, %r2;
	mul.lo.s32 	%r14, %r13, %r2;
	sub.s32 	%r15, %r12, %r14;
	rem.u32 	%r16, %r13, %r3;
	mul.lo.s32 	%r17, %r3, %r2;
	div.u32 	%r18, %r12, %r17;
	cvt.rn.f32.u32 	%f1, %r15;
	add.f32 	%f2, %f1, %f1;
	add.s32 	%r19, %r2, -1;
	cvt.rn.f32.u32 	%f3, %r19;
	div.rn.f32 	%f4, %f2, %f3;
	add.f32 	%f5, %f4, 0fBF800000;
	mul.wide.u32 	%rd3, %r11, 4;
	add.s64 	%rd4, %rd2, %rd3;
	st.global.f32 	[%rd4], %f5;
	cvt.rn.f32.u32 	%f6, %r16;
	add.f32 	%f7, %f6, %f6;
	add.s32 	%r20, %r3, -1;
	cvt.rn.f32.u32 	%f8, %r20;
	div.rn.f32 	%f9, %f7, %f8;
	add.f32 	%f10, %f9, 0fBF800000;
	add.s32 	%r21, %r11, 1;
	mul.wide.u32 	%rd5, %r21, 4;
	add.s64 	%rd6, %rd2, %rd5;
	st.global.f32 	[%rd6], %f10;
	cvt.rn.f32.u32 	%f11, %r18;
	add.f32 	%f12, %f11, %f11;
	add.s32 	%r22, %r4, -1;
	cvt.rn.f32.u32 	%f13, %r22;
	div.rn.f32 	%f14, %f12, %f13;
	add.f32 	%f15, %f14, 0fBF800000;
	add.s32 	%r23, %r11, 2;
	mul.wide.u32 	%rd7, %r23, 4;
	add.s64 	%rd8, %rd2, %rd7;
	st.global.f32 	[%rd8], %f15;
$L__BB5_2:
	ret;

}
	// .globl	writeGridPositionReference
.visible .entry writeGridPositionReference(
	.param .u32 writeGridPositionReference_param_0,
	.param .u32 writeGridPositionReference_param_1,
	.param .u32 writeGridPositionReference_param_2,
	.param .align 4 .b8 writeGridPositionReference_param_3[12],
	.param .u64 .ptr .align 1 writeGridPositionReference_param_4
)
{
	.reg .pred 	%p<2>;
	.reg .b32 	%r<15>;
	.reg .b32 	%f<16>;
	.reg .b64 	%rd<3>;

	ld.param.u32 	%r6, [writeGridPositionReference_param_3+8];
	ld.param.u32 	%r5, [writeGridPositionReference_param_3+4];
	ld.param.u32 	%r4, [writeGridPositionReference_param_3];
	ld.param.u32 	%r1, [writeGridPositionReference_param_0];
	ld.param.u32 	%r2, [writeGridPositionReference_param_1];
	ld.param.u32 	%r3, [writeGridPositionReference_param_2];
	ld.param.u64 	%rd1, [writeGridPositionReference_param_4];
	mov.u32 	%r7, %ctaid.x;
	mov.u32 	%r8, %ntid.x;
	mul.lo.s32 	%r9, %r7, %r8;
	mov.u32 	%r10, %tid.x;
	neg.s32 	%r11, %r10;
	setp.ne.s32 	%p1, %r9, %r11;
	@%p1 bra 	$L__BB6_2;
	cvta.to.global.u64 	%rd2, %rd1;
	cvt.rn.f32.u32 	%f1, %r4;
	add.f32 	%f2, %f1, %f1;
	add.s32 	%r12, %r1, -1;
	cvt.rn.f32.u32 	%f3, %r12;
	div.rn.f32 	%f4, %f2, %f3;
	add.f32 	%f5, %f4, 0fBF800000;
	st.global.f32 	[%rd2], %f5;
	cvt.rn.f32.u32 	%f6, %r5;
	add.f32 	%f7, %f6, %f6;
	add.s32 	%r13, %r2, -1;
	cvt.rn.f32.u32 	%f8, %r13;
	div.rn.f32 	%f9, %f7, %f8;
	add.f32 	%f10, %f9, 0fBF800000;
	st.global.f32 	[%rd2+4], %f10;
	cvt.rn.f32.u32 	%f11, %r6;
	add.f32 	%f12, %f11, %f11;
	add.s32 	%r14, %r3, -1;
	cvt.rn.f32.u32 	%f13, %r14;
	div.rn.f32 	%f14, %f12, %f13;
	add.f32 	%f15, %f14, 0fBF800000;
	st.global.f32 	[%rd2+8], %f15;
$L__BB6_2:
	ret;

}


// ===== COMPILED SASS (sm_100) =====

	.target	sm_100

	.elftype	@"ET_EXEC"


//--------------------- .note.nv.tkinfo           --------------------------
	.section	.note.nv.tkinfo,"",@"SHT_NOTE"
	.sectionflags	@"SHF_NOTE_NV_TKINFO"
	.tkinfo
        /*0018*/ 	.word	0x00000002
        /*0030*/ 	.string	""
        /*0030*/ 	.string	"ptxas"
        /*0030*/ 	.string	"Cuda compilation tools, release 13.0, V13.0.88"
        /*0030*/ 	.string	"Build cuda_13.0.r13.0/compiler.36424714_0"
        /*0030*/ 	.string	"-arch sm_100 -m 64 "



//--------------------- .note.nv.cuinfo           --------------------------
	.section	.note.nv.cuinfo,"",@"SHT_NOTE"
	.sectionflags	@"SHF_NOTE_NV_CUINFO"
        /*0018*/ 	.short	0x0002
        /*001a*/ 	.short	0x0064
        /*001c*/ 	.short	0x0082
	.zero		2


//--------------------- .nv.info                  --------------------------
	.section	.nv.info,"",@"SHT_CUDA_INFO"
	.align	4


	//----- nvinfo : EIATTR_REGCOUNT
	.align		4
        /*0000*/ 	.byte	0x04, 0x2f
        /*0002*/ 	.short	(.L_1 - .L_0)
	.align		4
.L_0:
        /*0004*/ 	.word	index@(memcpyFloatClampToZero)
        /*0008*/ 	.word	0x0000000a


	//----- nvinfo : EIATTR_FRAME_SIZE
	.align		4
.L_1:
        /*000c*/ 	.byte	0x04, 0x11
        /*000e*/ 	.short	(.L_3 - .L_2)
	.align		4
.L_2:
        /*0010*/ 	.word	index@(memcpyFloatClampToZero)
        /*0014*/ 	.word	0x00000000


	//----- nvinfo : EIATTR_REGCOUNT
	.align		4
.L_3:
        /*0018*/ 	.byte	0x04, 0x2f
        /*001a*/ 	.short	(.L_5 - .L_4)
	.align		4
.L_4:
        /*001c*/ 	.word	index@(combineEnsembles)
        /*0020*/ 	.word	0x0000001e


	//----- nvinfo : EIATTR_FRAME_SIZE
	.align		4
.L_5:
        /*0024*/ 	.byte	0x04, 0x11
        /*0026*/ 	.short	(.L_7 - .L_6)
	.align		4
.L_6:
        /*0028*/ 	.word	index@($__internal_5_$__cuda_sm3x_div_rn_noftz_f32_slowpath)
        /*002c*/ 	.word	0x00000000


	//----- nvinfo : EIATTR_FRAME_SIZE
	.align		4
.L_7:
        /*0030*/ 	.byte	0x04, 0x11
        /*0032*/ 	.short	(.L_9 - .L_8)
	.align		4
.L_8:
        /*0034*/ 	.word	index@(combineEnsembles)
        /*0038*/ 	.word	0x00000000


	//----- nvinfo : EIATTR_REGCOUNT
	.align		4
.L_9:
        /*003c*/ 	.byte	0x04, 0x2f
        /*003e*/ 	.short	(.L_11 - .L_10)
	.align		4
.L_10:
        /*0040*/ 	.word	index@(combineEnsemblesReference)
        /*0044*/ 	.word	0x00000015


	//----- nvinfo : EIATTR_FRAME_SIZE
	.align		4
.L_11:
        /*0048*/ 	.byte	0x04, 0x11
        /*004a*/ 	.short	(.L_13 - .L_12)
	.align		4
.L_12:
        /*004c*/ 	.word	index@($__internal_4_$__cuda_sm3x_div_rn_noftz_f32_slowpath)
        /*0050*/ 	.word	0x00000000


	//----- nvinfo : EIATTR_FRAME_SIZE
	.align		4
.L_13:
        /*0054*/ 	.byte	0x04, 0x11
        /*0056*/ 	.short	(.L_15 - .L_14)
	.align		4
.L_14:
        /*0058*/ 	.word	index@(combineEnsemblesReference)
        /*005c*/ 	.word	0x00000000


	//----- nvinfo : EIATTR_REGCOUNT
	.align		4
.L_15:
        /*0060*/ 	.byte	0x04, 0x2f
        /*0062*/ 	.short	(.L_17 - .L_16)
	.align		4
.L_16:
        /*0064*/ 	.word	index@(combineEnsemblesAligned)
        /*0068*/ 	.word	0x00000020


	//----- nvinfo : EIATTR_FRAME_SIZE
	.align		4
.L_17:
        /*006c*/ 	.byte	0x04, 0x11
        /*006e*/ 	.short	(.L_19 - .L_18)
	.align		4
.L_18:
        /*0070*/ 	.word	index@($__internal_3_$__cuda_sm3x_div_rn_noftz_f32_slowpath)
        /*0074*/ 	.word	0x00000000


	//----- nvinfo : EIATTR_FRAME_SIZE
	.align		4
.L_19:
        /*0078*/ 	.byte	0x04, 0x11
        /*007a*/ 	.short	(.L_21 - .L_20)
	.align		4
.L_20:
        /*007c*/ 	.word	index@(combineEnsemblesAligned)
        /*0080*/ 	.word	0x00000000


	//----- nvinfo : EIATTR_REGCOUNT
	.align		4
.L_21:
        /*0084*/ 	.byte	0x04, 0x2f
        /*0086*/ 	.short	(.L_23 - .L_22)
	.align		4
.L_22:
        /*0088*/ 	.word	index@(combineEnsemblesReferenceAligned)
        /*008c*/ 	.word	0x00000015


	//----- nvinfo : EIATTR_FRAME_SIZE
	.align		4
.L_23:
        /*0090*/ 	.byte	0x04, 0x11
        /*0092*/ 	.short	(.L_25 - .L_24)
	.align		4
.L_24:
        /*0094*/ 	.word	index@($__internal_2_$__cuda_sm3x_div_rn_noftz_f32_slowpath)
        /*0098*/ 	.word	0x00000000


	//----- nvinfo : EIATTR_FRAME_SIZE
	.align		4
.L_25:
        /*009c*/ 	.byte	0x04, 0x11
        /*009e*/ 	.short	(.L_27 - .L_26)
	.align		4
.L_26:
        /*00a0*/ 	.word	index@(combineEnsemblesReferenceAligned)
        /*00a4*/ 	.word	0x00000000


	//----- nvinfo : EIATTR_REGCOUNT
	.align		4
.L_27:
        /*00a8*/ 	.byte	0x04, 0x2f
        /*00aa*/ 	.short	(.L_29 - .L_28)
	.align		4
.L_28:
        /*00ac*/ 	.word	index@(writeGridPositions)
        /*00b0*/ 	.word	0x00000011


	//----- nvinfo : EIATTR_FRAME_SIZE
	.align		4
.L_29:
        /*00b4*/ 	.byte	0x04, 0x11
        /*00b6*/ 	.short	(.L_31 - .L_30)
	.align		4
.L_30:
        /*00b8*/ 	.word	index@($__internal_1_$__cuda_sm3x_div_rn_noftz_f32_slowpath)
        /*00bc*/ 	.word	0x00000000


	//----- nvinfo : EIATTR_FRAME_SIZE
	.align		4
.L_31:
        /*00c0*/ 	.byte	0x04, 0x11
        /*00c2*/ 	.short	(.L_33 - .L_32)
	.align		4
.L_32:
        /*00c4*/ 	.word	index@(writeGridPositions)
        /*00c8*/ 	.word	0x00000000


	//----- nvinfo : EIATTR_REGCOUNT
	.align		4
.L_33:
        /*00cc*/ 	.byte	0x04, 0x2f
        /*00ce*/ 	.short	(.L_35 - .L_34)
	.align		4
.L_34:
        /*00d0*/ 	.word	index@(writeGridPositionReference)
        /*00d4*/ 	.word	0x0000000f


	//----- nvinfo : EIATTR_FRAME_SIZE
	.align		4
.L_35:
        /*00d8*/ 	.byte	0x04, 0x11
        /*00da*/ 	.short	(.L_37 - .L_36)
	.align		4
.L_36:
        /*00dc*/ 	.word	index@($__internal_0_$__cuda_sm3x_div_rn_noftz_f32_slowpath)
        /*00e0*/ 	.word	0x00000000


	//----- nvinfo : EIATTR_FRAME_SIZE
	.align		4
.L_37:
        /*00e4*/ 	.byte	0x04, 0x11
        /*00e6*/ 	.short	(.L_39 - .L_38)
	.align		4
.L_38:
        /*00e8*/ 	.word	index@(writeGridPositionReference)
        /*00ec*/ 	.word	0x00000000


	//----- nvinfo : EIATTR_MIN_STACK_SIZE
	.align		4
.L_39:
        /*00f0*/ 	.byte	0x04, 0x12
        /*00f2*/ 	.short	(.L_41 - .L_40)
	.align		4
.L_40:
        /*00f4*/ 	.word	index@(writeGridPositionReference)
        /*00f8*/ 	.word	0x00000000


	//----- nvinfo : EIATTR_MIN_STACK_SIZE
	.align		4
.L_41:
        /*00fc*/ 	.byte	0x04, 0x12
        /*00fe*/ 	.short	(.L_43 - .L_42)
	.align		4
.L_42:
        /*0100*/ 	.word	index@(writeGridPositions)
        /*0104*/ 	.word	0x00000000


	//----- nvinfo : EIATTR_MIN_STACK_SIZE
	.align		4
.L_43:
        /*0108*/ 	.byte	0x04, 0x12
        /*010a*/ 	.short	(.L_45 - .L_44)
	.align		4
.L_44:
        /*010c*/ 	.word	index@(combineEnsemblesReferenceAligned)
        /*0110*/ 	.word	0x00000000


	//----- nvinfo : EIATTR_MIN_STACK_SIZE
	.align		4
.L_45:
        /*0114*/ 	.byte	0x04, 0x12
        /*0116*/ 	.short	(.L_47 - .L_46)
	.align		4
.L_46:
        /*0118*/ 	.word	index@(combineEnsemblesAligned)
        /*011c*/ 	.word	0x00000000


	//----- nvinfo : EIATTR_MIN_STACK_SIZE
	.align		4
.L_47:
        /*0120*/ 	.byte	0x04, 0x12
        /*0122*/ 	.short	(.L_49 - .L_48)
	.align		4
.L_48:
        /*0124*/ 	.word	index@(combineEnsemblesReference)
        /*0128*/ 	.word	0x00000000


	//----- nvinfo : EIATTR_MIN_STACK_SIZE
	.align		4
.L_49:
        /*012c*/ 	.byte	0x04, 0x12
        /*012e*/ 	.short	(.L_51 - .L_50)
	.align		4
.L_50:
        /*0130*/ 	.word	index@(combineEnsembles)
        /*0134*/ 	.word	0x00000000


	//----- nvinfo : EIATTR_MIN_STACK_SIZE
	.align		4
.L_51:
        /*0138*/ 	.byte	0x04, 0x12
        /*013a*/ 	.short	(.L_53 - .L_52)
	.align		4
.L_52:
        /*013c*/ 	.word	index@(memcpyFloatClampToZero)
        /*0140*/ 	.word	0x00000000
.L_53:


//--------------------- .nv.compat                --------------------------
	.section	.nv.compat,"",@"SHT_CUDA_COMPAT_INFO"
	.align	4
        /*0000*/ 	.byte	0x02, 0x09, 0x00, 0x00, 0x02, 0x02, 0x02, 0x00, 0x02, 0x05, 0x05, 0x00, 0x03, 0x07, 0x01, 0x01
        /*0010*/ 	.byte	0x02, 0x03, 0x00, 0x00, 0x02, 0x06, 0x01, 0x00, 0x04, 0x0b, 0x08, 0x00, 0x01, 0x00, 0x00, 0x00
        /*0020*/ 	.byte	0x00, 0x00, 0x00, 0x00


//--------------------- .nv.info.writeGridPositionReference --------------------------
	.section	.nv.info.writeGridPositionReference,"",@"SHT_CUDA_INFO"
	.sectionflags	@""
	.align	4


	//----- nvinfo : EIATTR_CUDA_API_VERSION
	.align		4
        /*0000*/ 	.byte	0x04, 0x37
        /*0002*/ 	.short	(.L_55 - .L_54)
.L_54:
        /*0004*/ 	.word	0x00000082


	//----- nvinfo : EIATTR_KPARAM_INFO
	.align		4
.L_55:
        /*0008*/ 	.byte	0x04, 0x17
        /*000a*/ 	.short	(.L_57 - .L_56)
.L_56:
        /*000c*/ 	.word	0x00000000
        /*0010*/ 	.short	0x0004
        /*0012*/ 	.short	0x0018
        /*0014*/ 	.byte	0x00, 0xf5, 0x21, 0x00


	//----- nvinfo : EIATTR_KPARAM_INFO
	.align		4
.L_57:
        /*0018*/ 	.byte	0x04, 0x17
        /*001a*/ 	.short	(.L_59 - .L_58)
.L_58:
        /*001c*/ 	.word	0x00000000
        /*0020*/ 	.short	0x0003
        /*0022*/ 	.short	0x000c
        /*0024*/ 	.byte	0x00, 0xf0, 0x31, 0x00


	//----- nvinfo : EIATTR_KPARAM_INFO
	.align		4
.L_59:
        /*0028*/ 	.byte	0x04, 0x17
        /*002a*/ 	.short	(.L_61 - .L_60)
.L_60:
        /*002c*/ 	.word	0x00000000
        /*0030*/ 	.short	0x0002
        /*0032*/ 	.short	0x0008
        /*0034*/ 	.byte	0x00, 0xf0, 0x11, 0x00


	//----- nvinfo : EIATTR_KPARAM_INFO
	.align		4
.L_61:
        /*0038*/ 	.byte	0x04, 0x17
        /*003a*/ 	.short	(.L_63 - .L_62)
.L_62:
        /*003c*/ 	.word	0x00000000
        /*0040*/ 	.short	0x0001
        /*0042*/ 	.short	0x0004
        /*0044*/ 	.byte	0x00, 0xf0, 0x11, 0x00


	//----- nvinfo : EIATTR_KPARAM_INFO
	.align		4
.L_63:
        /*0048*/ 	.byte	0x04, 0x17
        /*004a*/ 	.short	(.L_65 - .L_64)
.L_64:
        /*004c*/ 	.word	0x00000000
        /*0050*/ 	.short	0x0000
        /*0052*/ 	.short	0x0000
        /*0054*/ 	.byte	0x00, 0xf0, 0x11, 0x00


	//----- nvinfo : EIATTR_SPARSE_MMA_MASK
	.align		4
.L_65:
        /*0058*/ 	.byte	0x03, 0x50
        /*005a*/ 	.short	0x0000


	//----- nvinfo : EIATTR_MAXREG_COUNT
	.align		4
        /*005c*/ 	.byte	0x03, 0x1b
        /*005e*/ 	.short	0x00ff


	//----- nvinfo : EIATTR_MERCURY_ISA_VERSION
	.align		4
        /*0060*/ 	.byte	0x03, 0x5f
        /*0062*/ 	.short	0x0101


	//----- nvinfo : EIATTR_VRC_CTA_INIT_COUNT
	.align		4
        /*0064*/ 	.byte	0x02, 0x4a
	.zero		1
	.zero		1


	//----- nvinfo : EIATTR_EXIT_INSTR_OFFSETS
	.align		4
        /*0068*/ 	.byte	0x04, 0x1c
        /*006a*/ 	.short	(.L_67 - .L_66)


	//   ....[0]....
.L_66:
        /*006c*/ 	.word	0x00000070


	//   ....[1]....
        /*0070*/ 	.word	0x00000440


	//----- nvinfo : EIATTR_CRS_STACK_SIZE
	.align		4
.L_67:
        /*0074*/ 	.byte	0x04, 0x1e
        /*0076*/ 	.short	(.L_69 - .L_68)
.L_68:
        /*0078*/ 	.word	0x00000000


	//----- nvinfo : EIATTR_CBANK_PARAM_SIZE
	.align		4
.L_69:
        /*007c*/ 	.byte	0x03, 0x19
        /*007e*/ 	.short	0x0020


	//----- nvinfo : EIATTR_PARAM_CBANK
	.align		4
        /*0080*/ 	.byte	0x04, 0x0a
        /*0082*/ 	.short	(.L_71 - .L_70)
	.align		4
.L_70:
        /*0084*/ 	.word	index@(.nv.constant0.writeGridPositionReference)
        /*0088*/ 	.short	0x0380
        /*008a*/ 	.short	0x0020


	//----- nvinfo : EIATTR_SW_WAR
	.align		4
.L_71:
        /*008c*/ 	.byte	0x04, 0x36
        /*008e*/ 	.short	(.L_73 - .L_72)
.L_72:
        /*0090*/ 	.word	0x00000008
.L_73:


//--------------------- .nv.info.writeGridPositions --------------------------
	.section	.nv.info.writeGridPositions,"",@"SHT_CUDA_INFO"
	.sectionflags	@""
	.align	4


	//----- nvinfo : EIATTR_CUDA_API_VERSION
	.align		4
        /*0000*/ 	.byte	0x04, 0x37
        /*0002*/ 	.short	(.L_75 - .L_74)
.L_74:
        /*0004*/ 	.word	0x00000082


	//----- nvinfo : EIATTR_KPARAM_INFO
	.align		4
.L_75:
        /*0008*/ 	.byte	0x04, 0x17
        /*000a*/ 	.short	(.L_77 - .L_76)
.L_76:
        /*000c*/ 	.word	0x00000000
        /*0010*/ 	.short	0x0006
        /*0012*/ 	.short	0x0020
        /*0014*/ 	.byte	0x00, 0xf0, 0x11, 0x00


	//----- nvinfo : EIATTR_KPARAM_INFO
	.align		4
.L_77:
        /*0018*/ 	.byte	0x04, 0x17
        /*001a*/ 	.short	(.L_79 - .L_78)
.L_78:
        /*001c*/ 	.word	0x00000000
        /*0020*/ 	.short	0x0005
        /*0022*/ 	.short	0x0018
        /*0024*/ 	.byte	0x00, 0xf5, 0x21, 0x00


	//----- nvinfo : EIATTR_KPARAM_INFO
	.align		4
.L_79:
        /*0028*/ 	.byte	0x04, 0x17
        /*002a*/ 	.short	(.L_81 - .L_80)
.L_80:
        /*002c*/ 	.word	0x00000000
        /*0030*/ 	.short	0x0004
        /*0032*/ 	.short	0x0010
        /*0034*/ 	.byte	0x00, 0xf0, 0x11, 0x00


	//----- nvinfo : EIATTR_KPARAM_INFO
	.align		4
.L_81:
        /*0038*/ 	.byte	0x04, 0x17
        /*003a*/ 	.short	(.L_83 - .L_82)
.L_82:
        /*003c*/ 	.word	0x00000000
        /*0040*/ 	.short	0x0003
        /*0042*/ 	.short	0x000c
        /*0044*/ 	.byte	0x00, 0xf0, 0x11, 0x00


	//----- nvinfo : EIATTR_KPARAM_INFO
	.align		4
.L_83:
        /*0048*/ 	.byte	0x04, 0x17
        /*004a*/ 	.short	(.L_85 - .L_84)
.L_84:
        /*004c*/ 	.word	0x00000000
        /*0050*/ 	.short	0x0002
        /*0052*/ 	.short	0x0008
        /*0054*/ 	.byte	0x00, 0xf0, 0x11, 0x00


	//----- nvinfo : EIATTR_KPARAM_INFO
	.align		4
.L_85:
        /*0058*/ 	.byte	0x04, 0x17
        /*005a*/ 	.short	(.L_87 - .L_86)
.L_86:
        /*005c*/ 	.word	0x00000000
        /*0060*/ 	.short	0x0001
        /*0062*/ 	.short	0x0004
        /*0064*/ 	.byte	0x00, 0xf0, 0x11, 0x00


	//----- nvinfo : EIATTR_KPARAM_INFO
	.align		4
.L_87:
        /*0068*/ 	.byte	0x04, 0x17
        /*006a*/ 	.short	(.L_89 - .L_88)
.L_88:
        /*006c*/ 	.word	0x00000000
        /*0070*/ 	.short	0x0000
        /*0072*/ 	.short	0x0000
        /*0074*/ 	.byte	0x00, 0xf0, 0x11, 0x00


	//----- nvinfo : EIATTR_SPARSE_MMA_MASK
	.align		4
.L_89:
        /*0078*/ 	.byte	0x03, 0x50
        /*007a*/ 	.short	0x0000


	//----- nvinfo : EIATTR_MAXREG_COUNT
	.align		4
        /*007c*/ 	.byte	0x03, 0x1b
        /*007e*/ 	.short	0x00ff


	//----- nvinfo : EIATTR_MERCURY_ISA_VERSION
	.align		4
        /*0080*/ 	.byte	0x03, 0x5f
        /*0082*/ 	.short	0x0101


	//----- nvinfo : EIATTR_VRC_CTA_INIT_COUNT
	.align		4
        /*0084*/ 	.byte	0x02, 0x4a
	.zero		1
	.zero		1


	//----- nvinfo : EIATTR_EXIT_INSTR_OFFSETS
	.align		4
        /*0088*/ 	.byte	0x04, 0x1c
        /*008a*/ 	.short	(.L_91 - .L_90)


	//   ....[0]....
.L_90:
        /*008c*/ 	.word	0x00000070


	//   ....[1]....
        /*0090*/ 	.word	0x000008a0


	//----- nvinfo : EIATTR_CRS_STACK_SIZE
	.align		4
.L_91:
        /*0094*/ 	.byte	0x04, 0x1e
        /*0096*/ 	.short	(.L_93 - .L_92)
.L_92:
        /*0098*/ 	.word	0x00000000


	//----- nvinfo : EIATTR_CBANK_PARAM_SIZE
	.align		4
.L_93:
        /*009c*/ 	.byte	0x03, 0x19
        /*009e*/ 	.short	0x0024


	//----- nvinfo : EIATTR_PARAM_CBANK
	.align		4
        /*00a0*/ 	.byte	0x04, 0x0a
        /*00a2*/ 	.short	(.L_95 - .L_94)
	.align		4
.L_94:
        /*00a4*/ 	.word	index@(.nv.constant0.writeGridPositions)
        /*00a8*/ 	.short	0x0380
        /*00aa*/ 	.short	0x0024


	//----- nvinfo : EIATTR_SW_WAR
	.align		4
.L_95:
        /*00ac*/ 	.byte	0x04, 0x36
        /*00ae*/ 	.short	(.L_97 - .L_96)
.L_96:
        /*00b0*/ 	.word	0x00000008
.L_97:


//--------------------- .nv.info.combineEnsemblesReferenceAligned --------------------------
	.section	.nv.info.combineEnsemblesReferenceAligned,"",@"SHT_CUDA_INFO"
	.sectionflags	@""
	.align	4


	//----- nvinfo : EIATTR_CUDA_API_VERSION
	.align		4
        /*0000*/ 	.byte	0x04, 0x37
        /*0002*/ 	.short	(.L_99 - .L_98)
.L_98:
        /*0004*/ 	.word	0x00000082


	//----- nvinfo : EIATTR_KPARAM_INFO
	.align		4
.L_99:
        /*0008*/ 	.byte	0x04, 0x17
        /*000a*/ 	.short	(.L_101 - .L_100)
.L_100:
        /*000c*/ 	.word	0x00000000
        /*0010*/ 	.short	0x0009
        /*0012*/ 	.short	0x0038
        /*0014*/ 	.byte	0x00, 0xf0, 0x11, 0x00


	//----- nvinfo : EIATTR_KPARAM_INFO
	.align		4
.L_101:
        /*0018*/ 	.byte	0x04, 0x17
        /*001a*/ 	.short	(.L_103 - .L_102)
.L_102:
        /*001c*/ 	.word	0x00000000
        /*0020*/ 	.short	0x0008
        /*0022*/ 	.short	0x0030
        /*0024*/ 	.byte	0x00, 0xf5, 0x21, 0x00


	//----- nvinfo : EIATTR_KPARAM_INFO
	.align		4
.L_103:
        /*0028*/ 	.byte	0x04, 0x17
        /*002a*/ 	.short	(.L_105 - .L_104)
.L_104:
        /*002c*/ 	.word	0x00000000
        /*0030*/ 	.short	0x0007
        /*0032*/ 	.short	0x0028
        /*0034*/ 	.byte	0x00, 0xf5, 0x21, 0x00


	//----- nvinfo : EIATTR_KPARAM_INFO
	.align		4
.L_105:
        /*0038*/ 	.byte	0x04, 0x17
        /*003a*/ 	.short	(.L_107 - .L_106)
.L_106:
        /*003c*/ 	.word	0x00000000
        /*0040*/ 	.short	0x0006
        /*0042*/ 	.short	0x0020
        /*0044*/ 	.byte	0x00, 0xf0, 0x11, 0x00


	//----- nvinfo : EIATTR_KPARAM_INFO
	.align		4
.L_107:
        /*0048*/ 	.byte	0x04, 0x17
        /*004a*/ 	.short	(.L_109 - .L_108)
.L_108:
        /*004c*/ 	.word	0x00000000
        /*0050*/ 	.short	0x0005
        /*0052*/ 	.short	0x001c
        /*0054*/ 	.byte	0x00, 0xf0, 0x11, 0x00


	//----- nvinfo : EIATTR_KPARAM_INFO
	.align		4
.L_109:
        /*0058*/ 	.byte	0x04, 0x17
        /*005a*/ 	.short	(.L_111 - .L_110)
.L_110:
        /*005c*/ 	.word	0x00000000
        /*0060*/ 	.short	0x0004
        /*0062*/ 	.short	0x0010
        /*0064*/ 	.byte	0x00, 0xf0, 0x31, 0x00


	//----- nvinfo : EIATTR_KPARAM_INFO
	.align		4
.L_111:
        /*0068*/ 	.byte	0x04, 0x17
        /*006a*/ 	.short	(.L_113 - .L_112)
.L_112:
        /*006c*/ 	.word	0x00000000
        /*0070*/ 	.short	0x0003
        /*0072*/ 	.short	0x000c
        /*0074*/ 	.byte	0x00, 0xf0, 0x11, 0x00


	//----- nvinfo : EIATTR_KPARAM_INFO
	.align		4
.L_113:
        /*0078*/ 	.byte	0x04, 0x17
        /*007a*/ 	.short	(.L_115 - .L_114)
.L_114:
        /*007c*/ 	.word	0x00000000
        /*0080*/ 	.short	0x0002
        /*0082*/ 	.short	0x0008
        /*0084*/ 	.byte	0x00, 0xf0, 0x11, 0x00


	//----- nvinfo : EIATTR_KPARAM_INFO
	.align		4
.L_115:
        /*0088*/ 	.byte	0x04, 0x17
        /*008a*/ 	.short	(.L_117 - .L_116)
.L_116:
        /*008c*/ 	.word	0x00000000
        /*0090*/ 	.short	0x0001
        /*0092*/ 	.short	0x0004
        /*0094*/ 	.byte	0x00, 0xf0, 0x11, 0x00


	//----- nvinfo : EIATTR_KPARAM_INFO
	.align		4
.L_117:
        /*0098*/ 	.byte	0x04, 0x17
        /*009a*/ 	.short	(.L_119 - .L_118)
.L_118:
        /*009c*/ 	.word	0x00000000
        /*00a0*/ 	.short	0x0000
        /*00a2*/ 	.short	0x0000
        /*00a4*/ 	.byte	0x00, 0xf0, 0x11, 0x00


	//----- nvinfo : EIATTR_SPARSE_MMA_MASK
	.align		4
.L_119:
        /*00a8*/ 	.byte	0x03, 0x50
        /*00aa*/ 	.short	0x0000


	//----- nvinfo : EIATTR_MAXREG_COUNT
	.align		4
        /*00ac*/ 	.byte	0x03, 0x1b
        /*00ae*/ 	.short	0x00ff


	//----- nvinfo : EIATTR_MERCURY_ISA_VERSION
	.align		4
        /*00b0*/ 	.byte	0x03, 0x5f
        /*00b2*/ 	.short	0x0101


	//----- nvinfo : EIATTR_VRC_CTA_INIT_COUNT
	.align		4
        /*00b4*/ 	.byte	0x02, 0x4a
	.zero		1
	.zero		1


	//----- nvinfo : EIATTR_EXIT_INSTR_OFFSETS
	.align		4
        /*00b8*/ 	.byte	0x04, 0x1c
        /*00ba*/ 	.short	(.L_121 - .L_120)


	//   ....[0]....
.L_120:
        /*00bc*/ 	.word	0x00000070


	//   ....[1]....
        /*00c0*/ 	.word	0x00000670


	//----- nvinfo : EIATTR_CRS_STACK_SIZE
	.align		4
.L_121:
        /*00c4*/ 	.byte	0x04, 0x1e
        /*00c6*/ 	.short	(.L_123 - .L_122)
.L_122:
        /*00c8*/ 	.word	0x00000000


	//----- nvinfo : EIATTR_CBANK_PARAM_SIZE
	.align		4
.L_123:
        /*00cc*/ 	.byte	0x03, 0x19
        /*00ce*/ 	.short	0x003c


	//----- nvinfo : EIATTR_PARAM_CBANK
	.align		4
        /*00d0*/ 	.byte	0x04, 0x0a
        /*00d2*/ 	.short	(.L_125 - .L_124)
	.align		4
.L_124:
        /*00d4*/ 	.word	index@(.nv.constant0.combineEnsemblesReferenceAligned)
        /*00d8*/ 	.short	0x0380
        /*00da*/ 	.short	0x003c


	//----- nvinfo : EIATTR_SW_WAR
	.align		4
.L_125:
        /*00dc*/ 	.byte	0x04, 0x36
        /*00de*/ 	.short	(.L_127 - .L_126)
.L_126:
        /*00e0*/ 	.word	0x00000008
.L_127:


//--------------------- .nv.info.combineEnsemblesAligned --------------------------
	.section	.nv.info.combineEnsemblesAligned,"",@"SHT_CUDA_INFO"
	.sectionflags	@""
	.align	4


	//----- nvinfo : EIATTR_CUDA_API_VERSION
	.align		4
        /*0000*/ 	.byte	0x04, 0x37
        /*0002*/ 	.short	(.L_129 - .L_128)
.L_128:
        /*0004*/ 	.word	0x00000082


	//----- nvinfo : EIATTR_KPARAM_INFO
	.align		4
.L_129:
        /*0008*/ 	.byte	0x04, 0x17
        /*000a*/ 	.short	(.L_131 - .L_130)
.L_130:
        /*000c*/ 	.word	0x00000000
        /*0010*/ 	.short	0x000a
        /*0012*/ 	.short	0x0030
        /*0014*/ 	.byte	0x00, 0xf0, 0x11, 0x00


	//----- nvinfo : EIATTR_KPARAM_INFO
	.align		4
.L_131:
        /*0018*/ 	.byte	0x04, 0x17
        /*001a*/ 	.short	(.L_133 - .L_132)
.L_132:
        /*001c*/ 	.word	0x00000000
        /*0020*/ 	.short	0x0009
        /*0022*/ 	.short	0x0028
        /*0024*/ 	.byte	0x00, 0xf5, 0x21, 0x00


	//----- nvinfo : EIATTR_KPARAM_INFO
	.align		4
.L_133:
        /*0028*/ 	.byte	0x04, 0x17
        /*002a*/ 	.short	(.L_135 - .L_134)
.L_134:
        /*002c*/ 	.word	0x00000000
        /*0030*/ 	.short	0x0008
        /*0032*/ 	.short	0x0020
        /*0034*/ 	.byte	0x00, 0xf5, 0x21, 0x00


	//----- nvinfo : EIATTR_KPARAM_INFO
	.align		4
.L_135:
        /*0038*/ 	.byte	0x04, 0x17
        /*003a*/ 	.short	(.L_137 - .L_136)
.L_136:
        /*003c*/ 	.word	0x00000000
        /*0040*/ 	.short	0x0007
        /*0042*/ 	.short	0x001c
        /*0044*/ 	.byte	0x00, 0xf0, 0x11, 0x00


	//----- nvinfo : EIATTR_KPARAM_INFO
	.align		4
.L_137:
        /*0048*/ 	.byte	0x04, 0x17
        /*004a*/ 	.short	(.L_139 - .L_138)
.L_138:
        /*004c*/ 	.word	0x00000000
        /*0050*/ 	.short	0x0006
        /*0052*/ 	.short	0x0018
        /*0054*/ 	.byte	0x00, 0xf0, 0x11, 0x00


	//----- nvinfo : EIATTR_KPARAM_INFO
	.align		4
.L_139:
        /*0058*/ 	.byte	0x04, 0x17
        /*005a*/ 	.short	(.L_141 - .L_140)
.L_140:
        /*005c*/ 	.word	0x00000000
        /*0060*/ 	.short	0x0005
        /*0062*/ 	.short	0x0014
        /*0064*/ 	.byte	0x00, 0xf0, 0x11, 0x00


	//----- nvinfo : EIATTR_KPARAM_INFO
	.align		4
.L_141:
        /*0068*/ 	.byte	0x04, 0x17
        /*006a*/ 	.short	(.L_143 - .L_142)
.L_142:
        /*006c*/ 	.word	0x00000000
        /*0070*/ 	.short	0x0004
        /*0072*/ 	.short	0x0010
        /*0074*/ 	.byte	0x00, 0xf0, 0x11, 0x00


	//----- nvinfo : EIATTR_KPARAM_INFO
	.align		4
.L_143:
        /*0078*/ 	.byte	0x04, 0x17
        /*007a*/ 	.short	(.L_145 - .L_144)
.L_144:
        /*007c*/ 	.word	0x00000000
        /*0080*/ 	.short	0x0003
        /*0082*/ 	.short	0x000c
        /*0084*/ 	.byte	0x00, 0xf0, 0x11, 0x00


	//----- nvinfo : EIATTR_KPARAM_INFO
	.align		4
.L_145:
        /*0088*/ 	.byte	0x04, 0x17
        /*008a*/ 	.short	(.L_147 - .L_146)
.L_146:
        /*008c*/ 	.word	0x00000000
        /*0090*/ 	.short	0x0002
        /*0092*/ 	.short	0x0008
        /*0094*/ 	.byte	0x00, 0xf0, 0x11, 0x00


	//----- nvinfo : EIATTR_KPARAM_INFO
	.align		4
.L_147:
        /*0098*/ 	.byte	0x04, 0x17
        /*009a*/ 	.short	(.L_149 - .L_148)
.L_148:
        /*009c*/ 	.word	0x00000000
        /*00a0*/ 	.short	0x0001
        /*00a2*/ 	.short	0x0004
        /*00a4*/ 	.byte	0x00, 0xf0, 0x11, 0x00


	//----- nvinfo : EIATTR_KPARAM_INFO
	.align		4
.L_149:
        /*00a8*/ 	.byte	0x04, 0x17
        /*00aa*/ 	.short	(.L_151 - .L_150)
.L_150:
        /*00ac*/ 	.word	0x00000000
        /*00b0*/ 	.short	0x0000
        /*00b2*/ 	.short	0x0000
        /*00b4*/ 	.byte	0x00, 0xf0, 0x11, 0x00


	//----- nvinfo : EIATTR_SPARSE_MMA_MASK
	.align		4
.L_151:
        /*00b8*/ 	.byte	0x03, 0x50
        /*00ba*/ 	.short	0x0000


	//----- nvinfo : EIATTR_MAXREG_COUNT
	.align		4
        /*00bc*/ 	.byte	0x03, 0x1b
        /*00be*/ 	.short	0x00ff


	//----- nvinfo : EIATTR_MERCURY_ISA_VERSION
	.align		4
        /*00c0*/ 	.byte	0x03, 0x5f
        /*00c2*/ 	.short	0x0101


	//----- nvinfo : EIATTR_VRC_CTA_INIT_COUNT
	.align		4
        /*00c4*/ 	.byte	0x02, 0x4a
	.zero		1
	.zero		1


	//----- nvinfo : EIATTR_EXIT_INSTR_OFFSETS
	.align		4
        /*00c8*/ 	.byte	0x04, 0x1c
        /*00ca*/ 	.short	(.L_153 - .L_152)


	//   ....[0]....
.L_152:
        /*00cc*/ 	.word	0x00000070


	//   ....[1]....
        /*00d0*/ 	.word	0x000007f0


	//   ....[2]....
        /*00d4*/ 	.word	0x000016b0


	//   ....[3]....
        /*00d8*/ 	.word	0x00001df0


	//   ....[4]....
        /*00dc*/ 	.word	0x000021d0


	//   ....[5]....
        /*00e0*/ 	.word	0x000023b0


	//----- nvinfo : EIATTR_CRS_STACK_SIZE
	.align		4
.L_153:
        /*00e4*/ 	.byte	0x04, 0x1e
        /*00e6*/ 	.short	(.L_155 - .L_154)
.L_154:
        /*00e8*/ 	.word	0x00000000


	//----- nvinfo : EIATTR_CBANK_PARAM_SIZE
	.align		4
.L_155:
        /*00ec*/ 	.byte	0x03, 0x19
        /*00ee*/ 	.short	0x0034


	//----- nvinfo : EIATTR_PARAM_CBANK
	.align		4
        /*00f0*/ 	.byte	0x04, 0x0a
        /*00f2*/ 	.short	(.L_157 - .L_156)
	.align		4
.L_156:
        /*00f4*/ 	.word	index@(.nv.constant0.combineEnsemblesAligned)
        /*00f8*/ 	.short	0x0380
        /*00fa*/ 	.short	0x0034


	//----- nvinfo : EIATTR_SW_WAR
	.align		4
.L_157:
        /*00fc*/ 	.byte	0x04, 0x36
        /*00fe*/ 	.short	(.L_159 - .L_158)
.L_158:
        /*0100*/ 	.word	0x00000008
.L_159:


//--------------------- .nv.info.combineEnsemblesReference --------------------------
	.section	.nv.info.combineEnsemblesReference,"",@"SHT_CUDA_INFO"
	.sectionflags	@""
	.align	4


	//----- nvinfo : EIATTR_CUDA_API_VERSION
	.align		4
        /*0000*/ 	.byte	0x04, 0x37
        /*0002*/ 	.short	(.L_161 - .L_160)
.L_160:
        /*0004*/ 	.word	0x00000082


	//----- nvinfo : EIATTR_KPARAM_INFO
	.align		4
.L_161:
        /*0008*/ 	.byte	0x04, 0x17
        /*000a*/ 	.short	(.L_163 - .L_162)
.L_162:
        /*000c*/ 	.word	0x00000000
        /*0010*/ 	.short	0x0008
        /*0012*/ 	.short	0x0030
        /*0014*/ 	.byte	0x00, 0xf5, 0x21, 0x00


	//----- nvinfo : EIATTR_KPARAM_INFO
	.align		4
.L_163:
        /*0018*/ 	.byte	0x04, 0x17
        /*001a*/ 	.short	(.L_165 - .L_164)
.L_164:
        /*001c*/ 	.word	0x00000000
        /*0020*/ 	.short	0x0007
        /*0022*/ 	.short	0x0028
        /*0024*/ 	.byte	0x00, 0xf5, 0x21, 0x00


	//----- nvinfo : EIATTR_KPARAM_INFO
	.align		4
.L_165:
        /*0028*/ 	.byte	0x04, 0x17
        /*002a*/ 	.short	(.L_167 - .L_166)
.L_166:
        /*002c*/ 	.word	0x00000000
        /*0030*/ 	.short	0x0006
        /*0032*/ 	.short	0x0020
        /*0034*/ 	.byte	0x00, 0xf0, 0x11, 0x00


	//----- nvinfo : EIATTR_KPARAM_INFO
	.align		4
.L_167:
        /*0038*/ 	.byte	0x04, 0x17
        /*003a*/ 	.short	(.L_169 - .L_168)
.L_168:
        /*003c*/ 	.word	0x00000000
        /*0040*/ 	.short	0x0005
        /*0042*/ 	.short	0x001c
        /*0044*/ 	.byte	0x00, 0xf0, 0x11, 0x00


	//----- nvinfo : EIATTR_KPARAM_INFO
	.align		4
.L_169:
        /*0048*/ 	.byte	0x04, 0x17
        /*004a*/ 	.short	(.L_171 - .L_170)
.L_170:
        /*004c*/ 	.word	0x00000000
        /*0050*/ 	.short	0x0004
        /*0052*/ 	.short	0x0010
        /*0054*/ 	.byte	0x00, 0xf0, 0x31, 0x00


	//----- nvinfo : EIATTR_KPARAM_INFO
	.align		4
.L_171:
        /*0058*/ 	.byte	0x04, 0x17
        /*005a*/ 	.short	(.L_173 - .L_172)
.L_172:
        /*005c*/ 	.word	0x00000000
        /*0060*/ 	.short	0x0003
        /*0062*/ 	.short	0x000c
        /*0064*/ 	.byte	0x00, 0xf0, 0x11, 0x00


	//----- nvinfo : EIATTR_KPARAM_INFO
	.align		4
.L_173:
        /*0068*/ 	.byte	0x04, 0x17
        /*006a*/ 	.short	(.L_175 - .L_174)
.L_174:
        /*006c*/ 	.word	0x00000000
        /*0070*/ 	.short	0x0002
        /*0072*/ 	.short	0x0008
        /*0074*/ 	.byte	0x00, 0xf0, 0x11, 0x00


	//----- nvinfo : EIATTR_KPARAM_INFO
	.align		4
.L_175:
        /*0078*/ 	.byte	0x04, 0x17
        /*007a*/ 	.short	(.L_177 - .L_176)
.L_176:
        /*007c*/ 	.word	0x00000000
        /*0080*/ 	.short	0x0001
        /*0082*/ 	.short	0x0004
        /*0084*/ 	.byte	0x00, 0xf0, 0x11, 0x00


	//----- nvinfo : EIATTR_KPARAM_INFO
	.align		4
.L_177:
        /*0088*/ 	.byte	0x04, 0x17
        /*008a*/ 	.short	(.L_179 - .L_178)
.L_178:
        /*008c*/ 	.word	0x00000000
        /*0090*/ 	.short	0x0000
        /*0092*/ 	.short	0x0000
        /*0094*/ 	.byte	0x00, 0xf0, 0x11, 0x00


	//----- nvinfo : EIATTR_SPARSE_MMA_MASK
	.align		4
.L_179:
        /*0098*/ 	.byte	0x03, 0x50
        /*009a*/ 	.short	0x0000


	//----- nvinfo : EIATTR_MAXREG_COUNT
	.align		4
        /*009c*/ 	.byte	0x03, 0x1b
        /*009e*/ 	.short	0x00ff


	//----- nvinfo : EIATTR_MERCURY_ISA_VERSION
	.align		4
        /*00a0*/ 	.byte	0x03, 0x5f
        /*00a2*/ 	.short	0x0101


	//----- nvinfo : EIATTR_VRC_CTA_INIT_COUNT
	.align		4
        /*00a4*/ 	.byte	0x02, 0x4a
	.zero		1
	.zero		1


	//----- nvinfo : EIATTR_EXIT_INSTR_OFFSETS
	.align		4
        /*00a8*/ 	.byte	0x04, 0x1c
        /*00aa*/ 	.short	(.L_181 - .L_180)


	//   ....[0]....
.L_180:
        /*00ac*/ 	.word	0x00000070


	//   ....[1]....
        /*00b0*/ 	.word	0x00000650


	//----- nvinfo : EIATTR_CRS_STACK_SIZE
	.align		4
.L_181:
        /*00b4*/ 	.byte	0x04, 0x1e
        /*00b6*/ 	.short	(.L_183 - .L_182)
.L_182:
        /*00b8*/ 	.word	0x00000000


	//----- nvinfo : EIATTR_CBANK_PARAM_SIZE
	.align		4
.L_183:
        /*00bc*/ 	.byte	0x03, 0x19
        /*00be*/ 	.short	0x0038


	//----- nvinfo : EIATTR_PARAM_CBANK
	.align		4
        /*00c0*/ 	.byte	0x04, 0x0a
        /*00c2*/ 	.short	(.L_185 - .L_184)
	.align		4
.L_184:
        /*00c4*/ 	.word	index@(.nv.constant0.combineEnsemblesReference)
        /*00c8*/ 	.short	0x0380
        /*00ca*/ 	.short	0x0038


	//----- nvinfo : EIATTR_SW_WAR
	.align		4
.L_185:
        /*00cc*/ 	.byte	0x04, 0x36
        /*00ce*/ 	.short	(.L_187 - .L_186)
.L_186:
        /*00d0*/ 	.word	0x00000008
.L_187:


//--------------------- .nv.info.combineEnsembles --------------------------
	.section	.nv.info.combineEnsembles,"",@"SHT_CUDA_INFO"
	.sectionflags	@""
	.align	4


	//----- nvinfo : EIATTR_CUDA_API_VERSION
	.align		4
        /*0000*/ 	.byte	0x04, 0x37
        /*0002*/ 	.short	(.L_189 - .L_188)
.L_188:
        /*0004*/ 	.word	0x00000082


	//----- nvinfo : EIATTR_KPARAM_INFO
	.align		4
.L_189:
        /*0008*/ 	.byte	0x04, 0x17
        /*000a*/ 	.short	(.L_191 - .L_190)
.L_190:
        /*000c*/ 	.word	0x00000000
        /*0010*/ 	.short	0x0009
        /*0012*/ 	.short	0x0028
        /*0014*/ 	.byte	0x00, 0xf5, 0x21, 0x00


	//----- nvinfo : EIATTR_KPARAM_INFO
	.align		4
.L_191:
        /*0018*/ 	.byte	0x04, 0x17
        /*001a*/ 	.short	(.L_193 - .L_192)
.L_192:
        /*001c*/ 	.word	0x00000000
        /*0020*/ 	.short	0x0008
        /*0022*/ 	.short	0x0020
        /*0024*/ 	.byte	0x00, 0xf5, 0x21, 0x00


	//----- nvinfo : EIATTR_KPARAM_INFO
	.align		4
.L_193:
        /*0028*/ 	.byte	0x04, 0x17
        /*002a*/ 	.short	(.L_195 - .L_194)
.L_194:
        /*002c*/ 	.word	0x00000000
        /*0030*/ 	.short	0x0007
        /*0032*/ 	.short	0x001c
        /*0034*/ 	.byte	0x00, 0xf0, 0x11, 0x00


	//----- nvinfo : EIATTR_KPARAM_INFO
	.align		4
.L_195:
        /*0038*/ 	.byte	0x04, 0x17
        /*003a*/ 	.short	(.L_197 - .L_196)
.L_196:
        /*003c*/ 	.word	0x00000000
        /*0040*/ 	.short	0x0006
        /*0042*/ 	.short	0x0018
        /*0044*/ 	.byte	0x00, 0xf0, 0x11, 0x00


	//----- nvinfo : EIATTR_KPARAM_INFO
	.align		4
.L_197:
        /*0048*/ 	.byte	0x04, 0x17
        /*004a*/ 	.short	(.L_199 - .L_198)
.L_198:
        /*004c*/ 	.word	0x00000000
        /*0050*/ 	.short	0x0005
        /*0052*/ 	.short	0x0014
        /*0054*/ 	.byte	0x00, 0xf0, 0x11, 0x00


	//----- nvinfo : EIATTR_KPARAM_INFO
	.align		4
.L_199:
        /*0058*/ 	.byte	0x04, 0x17
        /*005a*/ 	.short	(.L_201 - .L_200)
.L_200:
        /*005c*/ 	.word	0x00000000
        /*0060*/ 	.short	0x0004
        /*0062*/ 	.short	0x0010
        /*0064*/ 	.byte	0x00, 0xf0, 0x11, 0x00


	//----- nvinfo : EIATTR_KPARAM_INFO
	.align		4
.L_201:
        /*0068*/ 	.byte	0x04, 0x17
        /*006a*/ 	.short	(.L_203 - .L_202)
.L_202:
        /*006c*/ 	.word	0x00000000
        /*0070*/ 	.short	0x0003
        /*0072*/ 	.short	0x000c
        /*0074*/ 	.byte	0x00, 0xf0, 0x11, 0x00


	//----- nvinfo : EIATTR_KPARAM_INFO
	.align		4
.L_203:
        /*0078*/ 	.byte	0x04, 0x17
        /*007a*/ 	.short	(.L_205 - .L_204)
.L_204:
        /*007c*/ 	.word	0x00000000
        /*0080*/ 	.short	0x0002
        /*0082*/ 	.short	0x0008
        /*0084*/ 	.byte	0x00, 0xf0, 0x11, 0x00


	//----- nvinfo : EIATTR_KPARAM_INFO
	.align		4
.L_205:
        /*0088*/ 	.byte	0x04, 0x17
        /*008a*/ 	.short	(.L_207 - .L_206)
.L_206:
        /*008c*/ 	.word	0x00000000
        /*0090*/ 	.short	0x0001
        /*0092*/ 	.short	0x0004
        /*0094*/ 	.byte	0x00, 0xf0, 0x11, 0x00


	//----- nvinfo : EIATTR_KPARAM_INFO
	.align		4
.L_207:
        /*0098*/ 	.byte	0x04, 0x17
        /*009a*/ 	.short	(.L_209 - .L_208)
.L_208:
        /*009c*/ 	.word	0x00000000
        /*00a0*/ 	.short	0x0000
        /*00a2*/ 	.short	0x0000
        /*00a4*/ 	.byte	0x00, 0xf0, 0x11, 0x00


	//----- nvinfo : EIATTR_SPARSE_MMA_MASK
	.align		4
.L_209:
        /*00a8*/ 	.byte	0x03, 0x50
        /*00aa*/ 	.short	0x0000


	//----- nvinfo : EIATTR_MAXREG_COUNT
	.align		4
        /*00ac*/ 	.byte	0x03, 0x1b
        /*00ae*/ 	.short	0x00ff


	//----- nvinfo : EIATTR_MERCURY_ISA_VERSION
	.align		4
        /*00b0*/ 	.byte	0x03, 0x5f
        /*00b2*/ 	.short	0x0101


	//----- nvinfo : EIATTR_VRC_CTA_INIT_COUNT
	.align		4
        /*00b4*/ 	.byte	0x02, 0x4a
	.zero		1
	.zero		1


	//----- nvinfo : EIATTR_EXIT_INSTR_OFFSETS
	.align		4
        /*00b8*/ 	.byte	0x04, 0x1c
        /*00ba*/ 	.short	(.L_211 - .L_210)


	//   ....[0]....
.L_210:
        /*00bc*/ 	.word	0x00000070


	//   ....[1]....
        /*00c0*/ 	.word	0x000007c0


	//   ....[2]....
        /*00c4*/ 	.word	0x000014b0


	//   ....[3]....
        /*00c8*/ 	.word	0x00001b90


	//   ....[4]....
        /*00cc*/ 	.word	0x00001f50


	//   ....[5]....
        /*00d0*/ 	.word	0x00002120


	//----- nvinfo : EIATTR_CRS_STACK_SIZE
	.align		4
.L_211:
        /*00d4*/ 	.byte	0x04, 0x1e
        /*00d6*/ 	.short	(.L_213 - .L_212)
.L_212:
        /*00d8*/ 	.word	0x00000000


	//----- nvinfo : EIATTR_CBANK_PARAM_SIZE
	.align		4
.L_213:
        /*00dc*/ 	.byte	0x03, 0x19
        /*00de*/ 	.short	0x0030


	//----- nvinfo : EIATTR_PARAM_CBANK
	.align		4
        /*00e0*/ 	.byte	0x04, 0x0a
        /*00e2*/ 	.short	(.L_215 - .L_214)
	.align		4
.L_214:
        /*00e4*/ 	.word	index@(.nv.constant0.combineEnsembles)
        /*00e8*/ 	.short	0x0380
        /*00ea*/ 	.short	0x0030


	//----- nvinfo : EIATTR_SW_WAR
	.align		4
.L_215:
        /*00ec*/ 	.byte	0x04, 0x36
        /*00ee*/ 	.short	(.L_217 - .L_216)
.L_216:
        /*00f0*/ 	.word	0x00000008
.L_217:


//--------------------- .nv.info.memcpyFloatClampToZero --------------------------
	.section	.nv.info.memcpyFloatClampToZero,"",@"SHT_CUDA_INFO"
	.sectionflags	@""
	.align	4


	//----- nvinfo : EIATTR_CUDA_API_VERSION
	.align		4
        /*0000*/ 	.byte	0x04, 0x37
        /*0002*/ 	.short	(.L_219 - .L_218)
.L_218:
        /*0004*/ 	.word	0x00000082


	//----- nvinfo : EIATTR_KPARAM_INFO
	.align		4
.L_219:
        /*0008*/ 	.byte	0x04, 0x17
        /*000a*/ 	.short	(.L_221 - .L_220)
.L_220:
        /*000c*/ 	.word	0x00000000
        /*0010*/ 	.short	0x0002
        /*0012*/ 	.short	0x0010
        /*0014*/ 	.byte	0x00, 0xf0, 0x11, 0x00


	//----- nvinfo : EIATTR_KPARAM_INFO
	.align		4
.L_221:
        /*0018*/ 	.byte	0x04, 0x17
        /*001a*/ 	.short	(.L_223 - .L_222)
.L_222:
        /*001c*/ 	.word	0x00000000
        /*0020*/ 	.short	0x0001
        /*0022*/ 	.short	0x0008
        /*0024*/ 	.byte	0x00, 0xf5, 0x21, 0x00


	//----- nvinfo : EIATTR_KPARAM_INFO
	.align		4
.L_223:
        /*0028*/ 	.byte	0x04, 0x17
        /*002a*/ 	.short	(.L_225 - .L_224)
.L_224:
        /*002c*/ 	.word	0x00000000
        /*0030*/ 	.short	0x0000
        /*0032*/ 	.short	0x0000
        /*0034*/ 	.byte	0x00, 0xf5, 0x21, 0x00


	//----- nvinfo : EIATTR_SPARSE_MMA_MASK
	.align		4
.L_225:
        /*0038*/ 	.byte	0x03, 0x50
        /*003a*/ 	.short	0x0000


	//----- nvinfo : EIATTR_MAXREG_COUNT
	.align		4
        /*003c*/ 	.byte	0x03, 0x1b
        /*003e*/ 	.short	0x00ff


	//----- nvinfo : EIATTR_MERCURY_ISA_VERSION
	.align		4
        /*0040*/ 	.byte	0x03, 0x5f
        /*0042*/ 	.short	0x0101


	//----- nvinfo : EIATTR_VRC_CTA_INIT_COUNT
	.align		4
        /*0044*/ 	.byte	0x02, 0x4a
	.zero		1
	.zero		1


	//----- nvinfo : EIATTR_EXIT_INSTR_OFFSETS
	.align		4
        /*0048*/ 	.byte	0x04, 0x1c
        /*004a*/ 	.short	(.L_227 - .L_226)


	//   ....[0]....
.L_226:
        /*004c*/ 	.word	0x00000070


	//   ....[1]....
        /*0050*/ 	.word	0x00000110


	//----- nvinfo : EIATTR_CBANK_PARAM_SIZE
	.align		4
.L_227:
        /*0054*/ 	.byte	0x03, 0x19
        /*0056*/ 	.short	0x0014


	//----- nvinfo : EIATTR_PARAM_CBANK
	.align		4
        /*0058*/ 	.byte	0x04, 0x0a
        /*005a*/ 	.short	(.L_229 - .L_228)
	.align		4
.L_228:
        /*005c*/ 	.word	index@(.nv.constant0.memcpyFloatClampToZero)
        /*0060*/ 	.short	0x0380
        /*0062*/ 	.short	0x0014


	//----- nvinfo : EIATTR_SW_WAR
	.align		4
.L_229:
        /*0064*/ 	.byte	0x04, 0x36
        /*0066*/ 	.short	(.L_231 - .L_230)
.L_230:
        /*0068*/ 	.word	0x00000008
.L_231:


//--------------------- .nv.callgraph             --------------------------
	.section	.nv.callgraph,"",@"SHT_CUDA_CALLGRAPH"
	.align	4
	.sectionentsize	8
	.align		4
        /*0000*/ 	.word	0x00000000
	.align		4
        /*0004*/ 	.word	0xffffffff
	.align		4
        /*0008*/ 	.word	0x00000000
	.align		4
        /*000c*/ 	.word	0xfffffffe
	.align		4
        /*0010*/ 	.word	0x00000000
	.align		4
        /*0014*/ 	.word	0xfffffffd
	.align		4
        /*0018*/ 	.word	0x00000000
	.align		4
        /*001c*/ 	.word	0xfffffffc


//--------------------- .text.writeGridPositionReference --------------------------
	.section	.text.writeGridPositionReference,"ax",@progbits
	.align	128
        .global         writeGridPositionReference
        .type           writeGridPositionReference,@function
        .size           writeGridPositionReference,(.L_x_171 - writeGridPositionReference)
        .other          writeGridPositionReference,@"STO_CUDA_ENTRY STV_DEFAULT"
writeGridPositionReference:
.text.writeGridPositionReference:
[----:B------:R-:W-:Y:S01]  /*0000*/  LDC R1, c[0x0][0x37c] ;  /* 0x0000df00ff017b82 */ /* 0x000fe20000000800 */
[----:B------:R-:W0:Y:S07]  /*0010*/  S2R R0, SR_TID.X ;  /* 0x0000000000007919 */ /* 0x000e2e0000002100 */
[----:B------:R-:W1:Y:S01]  /*0020*/  S2UR UR4, SR_CTAID.X ;  /* 0x00000000000479c3 */ /* 0x000e620000002500 */
[----:B------:R-:W1:Y:S02]  /*0030*/  LDCU UR5, c[0x0][0x360] ;  /* 0x00006c00ff0577ac */ /* 0x000e640008000800 */
[----:B-1----:R-:W-:Y:S01]  /*0040*/  UIMAD UR4, UR4, UR5, URZ ;  /* 0x00000005040472a4 */ /* 0x002fe2000f8e02ff */
[----:B0-----:R-:W-:-:S05]  /*0050*/  IMAD.MOV R0, RZ, RZ, -R0 ;  /* 0x000000ffff007224 */ /* 0x001fca00078e0a00 */
[----:B------:R-:W-:-:S13]  /*0060*/  ISETP.NE.AND P0, PT, R0, UR4, PT ;  /* 0x0000000400007c0c */ /* 0x000fda000bf05270 */
[----:B------:R-:W-:Y:S05]  /*0070*/  @P0 EXIT ;  /* 0x000000000000094d */ /* 0x000fea0003800000 */
[----:B------:R-:W0:Y:S01]  /*0080*/  LDCU UR4, c[0x0][0x380] ;  /* 0x00007000ff0477ac */ /* 0x000e220008000800 */
[----:B------:R-:W1:Y:S01]  /*0090*/  LDCU.64 UR6, c[0x0][0x358] ;  /* 0x00006b00ff0677ac */ /* 0x000e620008000a00 */
[----:B0-----:R-:W-:-:S06]  /*00a0*/  UIADD3 UR4, UPT, UPT, UR4, -0x1, URZ ;  /* 0xffffffff04047890 */ /* 0x001fcc000fffe0ff */
[----:B------:R-:W-:-:S04]  /*00b0*/  I2FP.F32.U32 R3, UR4 ;  /* 0x0000000400037c45 */ /* 0x000fc80008201000 */
[----:B------:R-:W0:Y:S01]  /*00c0*/  MUFU.RCP R2, R3 ;  /* 0x0000000300027308 */ /* 0x000e220000001000 */
[----:B------:R-:W2:Y:S01]  /*00d0*/  LDCU UR4, c[0x0][0x38c] ;  /* 0x00007180ff0477ac */ /* 0x000ea20008000800 */
[----:B0-----:R-:W-:Y:S01]  /*00e0*/  FFMA R5, -R3, R2, 1 ;  /* 0x3f80000003057423 */ /* 0x001fe20000000102 */
[----:B--2---:R-:W-:-:S03]  /*00f0*/  I2FP.F32.U32 R0, UR4 ;  /* 0x0000000400007c45 */ /* 0x004fc60008201000 */
[----:B------:R-:W-:Y:S02]  /*0100*/  FFMA R5, R2, R5, R2 ;  /* 0x0000000502057223 */ /* 0x000fe40000000002 */
[----:B------:R-:W-:-:S04]  /*0110*/  FADD R0, R0, R0 ;  /* 0x0000000000007221 */ /* 0x000fc80000000000 */
[----:B------:R-:W0:Y:S01]  /*0120*/  FCHK P0, R0, R3 ;  /* 0x0000000300007302 */ /* 0x000e220000000000 */
[----:B------:R-:W-:-:S04]  /*0130*/  FFMA R2, R0, R5, RZ ;  /* 0x0000000500027223 */ /* 0x000fc800000000ff */
[----:B------:R-:W-:-:S04]  /*0140*/  FFMA R4, -R3, R2, R0 ;  /* 0x0000000203047223 */ /* 0x000fc80000000100 */
[----:B------:R-:W-:Y:S01]  /*0150*/  FFMA R4, R5, R4, R2 ;  /* 0x0000000405047223 */ /* 0x000fe20000000002 */
[----:B01----:R-:W-:Y:S06]  /*0160*/  @!P0 BRA `(.L_x_0) ;  /* 0x0000000000088947 */ /* 0x003fec0003800000 */
[----:B------:R-:W-:-:S07]  /*0170*/  MOV R2, 0x190 ;  /* 0x0000019000027802 */ /* 0x000fce0000000f00 */
[----:B------:R-:W-:Y:S05]  /*0180*/  CALL.REL.NOINC `($__internal_0_$__cuda_sm3x_div_rn_noftz_f32_slowpath) ;  /* 0x0000000000b07944 */ /* 0x000fea0003c00000 */
.L_x_0:
[----:B------:R-:W0:Y:S01]  /*0190*/  LDCU UR4, c[0x0][0x384] ;  /* 0x00007080ff0477ac */ /* 0x000e220008000800 */
[----:B------:R-:W1:Y:S01]  /*01a0*/  LDC.64 R2, c[0x0][0x398] ;  /* 0x0000e600ff027b82 */ /* 0x000e620000000a00 */
[----:B------:R-:W-:Y:S01]  /*01b0*/  FADD R5, R4, -1 ;  /* 0xbf80000004057421 */ /* 0x000fe20000000000 */
[----:B0-----:R-:W-:-:S06]  /*01c0*/  UIADD3 UR4, UPT, UPT, UR4, -0x1, URZ ;  /* 0xffffffff04047890 */ /* 0x001fcc000fffe0ff */
[----:B------:R-:W-:Y:S01]  /*01d0*/  I2FP.F32.U32 R7, UR4 ;  /* 0x0000000400077c45 */ /* 0x000fe20008201000 */
[----:B-1----:R0:W-:Y:S03]  /*01e0*/  STG.E desc[UR6][R2.64], R5 ;  /* 0x0000000502007986 */ /* 0x0021e6000c101906 */
[----:B------:R-:W1:Y:S01]  /*01f0*/  MUFU.RCP R6, R7 ;  /* 0x0000000700067308 */ /* 0x000e620000001000 */
[----:B------:R-:W2:Y:S01]  /*0200*/  LDCU UR4, c[0x0][0x390] ;  /* 0x00007200ff0477ac */ /* 0x000ea20008000800 */
[----:B-1----:R-:W-:Y:S01]  /*0210*/  FFMA R9, -R7, R6, 1 ;  /* 0x3f80000007097423 */ /* 0x002fe20000000106 */
[----:B--2---:R-:W-:-:S03]  /*0220*/  I2FP.F32.U32 R0, UR4 ;  /* 0x0000000400007c45 */ /* 0x004fc60008201000 */
[----:B------:R-:W-:Y:S02]  /*0230*/  FFMA R9, R6, R9, R6 ;  /* 0x0000000906097223 */ /* 0x000fe40000000006 */
[----:B------:R-:W-:-:S04]  /*0240*/  FADD R0, R0, R0 ;  /* 0x0000000000007221 */ /* 0x000fc80000000000 */
[----:B------:R-:W1:Y:S01]  /*0250*/  FCHK P0, R0, R7 ;  /* 0x0000000700007302 */ /* 0x000e620000000000 */
[----:B------:R-:W-:-:S04]  /*0260*/  FFMA R4, R0, R9, RZ ;  /* 0x0000000900047223 */ /* 0x000fc800000000ff */
[----:B------:R-:W-:-:S04]  /*0270*/  FFMA R6, -R7, R4, R0 ;  /* 0x0000000407067223 */ /* 0x000fc80000000100 */
[----:B------:R-:W-:Y:S01]  /*0280*/  FFMA R4, R9, R6, R4 ;  /* 0x0000000609047223 */ /* 0x000fe20000000004 */
[----:B01----:R-:W-:Y:S06]  /*0290*/  @!P0 BRA `(.L_x_1) ;  /* 0x00000000000c8947 */ /* 0x003fec0003800000 */
[----:B------:R-:W-:Y:S01]  /*02a0*/  IMAD.MOV.U32 R3, RZ, RZ, R7 ;  /* 0x000000ffff037224 */ /* 0x000fe200078e0007 */
[----:B------:R-:W-:-:S07]  /*02b0*/  MOV R2, 0x2d0 ;  /* 0x000002d000027802 */ /* 0x000fce0000000f00 */
[----:B------:R-:W-:Y:S05]  /*02c0*/  CALL.REL.NOINC `($__internal_0_$__cuda_sm3x_div_rn_noftz_f32_slowpath) ;  /* 0x0000000000607944 */ /* 0x000fea0003c00000 */
.L_x_1:
        /* <DEDUP_REMOVED lines=20> */
.L_x_2:
[----:B------:R-:W0:Y:S01]  /*0410*/  LDC.64 R2, c[0x0][0x398] ;  /* 0x0000e600ff027b82 */ /* 0x000e220000000a00 */
[----:B------:R-:W-:-:S05]  /*0420*/  FADD R5, R4, -1 ;  /* 0xbf80000004057421 */ /* 0x000fca0000000000 */
[----:B0-----:R-:W-:Y:S01]  /*0430*/  STG.E desc[UR6][R2.64+0x8], R5 ;  /* 0x0000080502007986 */ /* 0x001fe2000c101906 */
[----:B------:R-:W-:Y:S05]  /*0440*/  EXIT ;  /* 0x000000000000794d */ /* 0x000fea0003800000 */
        .weak           $__internal_0_$__cuda_sm3x_div_rn_noftz_f32_slowpath
        .type           $__internal_0_$__cuda_sm3x_div_rn_noftz_f32_slowpath,@function
        .size           $__internal_0_$__cuda_sm3x_div_rn_noftz_f32_slowpath,(.L_x_171 - $__internal_0_$__cuda_sm3x_div_rn_noftz_f32_slowpath)
$__internal_0_$__cuda_sm3x_div_rn_noftz_f32_slowpath:
[----:B------:R-:W-:Y:S02]  /*0450*/  SHF.R.U32.HI R5, RZ, 0x17, R3 ;  /* 0x00000017ff057819 */ /* 0x000fe40000011603 */
[----:B------:R-:W-:Y:S02]  /*0460*/  SHF.R.U32.HI R4, RZ, 0x17, R0 ;  /* 0x00000017ff047819 */ /* 0x000fe40000011600 */
[----:B------:R-:W-:Y:S02]  /*0470*/  LOP3.LUT R10, R5, 0xff, RZ, 0xc0, !PT ;  /* 0x000000ff050a7812 */ /* 0x000fe400078ec0ff */
[----:B------:R-:W-:-:S03]  /*0480*/  LOP3.LUT R8, R4, 0xff, RZ, 0xc0, !PT ;  /* 0x000000ff04087812 */ /* 0x000fc600078ec0ff */
[----:B------:R-:W-:Y:S02]  /*0490*/  VIADD R6, R10, 0xffffffff ;  /* 0xffffffff0a067836 */ /* 0x000fe40000000000 */
[----:B------:R-:W-:-:S03]  /*04a0*/  VIADD R5, R8, 0xffffffff ;  /* 0xffffffff08057836 */ /* 0x000fc60000000000 */
[----:B------:R-:W-:-:S04]  /*04b0*/  ISETP.GT.U32.AND P0, PT, R6, 0xfd, PT ;  /* 0x000000fd0600780c */ /* 0x000fc80003f04070 */
[----:B------:R-:W-:-:S13]  /*04c0*/  ISETP.GT.U32.OR P0, PT, R5, 0xfd, P0 ;  /* 0x000000fd0500780c */ /* 0x000fda0000704470 */
[----:B------:R-:W-:Y:S01]  /*04d0*/  @!P0 IMAD.MOV.U32 R4, RZ, RZ, RZ ;  /* 0x000000ffff048224 */ /* 0x000fe200078e00ff */
[----:B------:R-:W-:Y:S06]  /*04e0*/  @!P0 BRA `(.L_x_3) ;  /* 0x00000000005c8947 */ /* 0x000fec0003800000 */
[----:B------:R-:W-:Y:S02]  /*04f0*/  FSETP.GTU.FTZ.AND P0, PT, |R0|, +INF , PT ;  /* 0x7f8000000000780b */ /* 0x000fe40003f1c200 */
[----:B------:R-:W-:-:S04]  /*0500*/  FSETP.GTU.FTZ.AND P1, PT, |R3|, +INF , PT ;  /* 0x7f8000000300780b */ /* 0x000fc80003f3c200 */
[----:B------:R-:W-:-:S13]  /*0510*/  PLOP3.LUT P0, PT, P0, P1, PT, 0xf8, 0x8f ;  /* 0x00000000008f781c */ /* 0x000fda0000703f70 */
[----:B------:R-:W-:Y:S05]  /*0520*/  @P0 BRA `(.L_x_4) ;  /* 0x0000000400440947 */ /* 0x000fea0003800000 */
[----:B------:R-:W-:-:S13]  /*0530*/  LOP3.LUT P0, RZ, R3, 0x7fffffff, R0, 0xc8, !PT ;  /* 0x7fffffff03ff7812 */ /* 0x000fda000780c800 */
[----:B------:R-:W-:Y:S05]  /*0540*/  @!P0 BRA `(.L_x_5) ;  /* 0x0000000400348947 */ /* 0x000fea0003800000 */
[C---:B------:R-:W-:Y:S02]  /*0550*/  FSETP.NEU.FTZ.AND P2, PT, |R0|.reuse, +INF , PT ;  /* 0x7f8000000000780b */ /* 0x040fe40003f5d200 */
[----:B------:R-:W-:Y:S02]  /*0560*/  FSETP.NEU.FTZ.AND P1, PT, |R3|, +INF , PT ;  /* 0x7f8000000300780b */ /* 0x000fe40003f3d200 */
[----:B------:R-:W-:-:S11]  /*0570*/  FSETP.NEU.FTZ.AND P0, PT, |R0|, +INF , PT ;  /* 0x7f8000000000780b */ /* 0x000fd60003f1d200 */
[----:B------:R-:W-:Y:S05]  /*0580*/  @!P1 BRA !P2, `(.L_x_5) ;  /* 0x0000000400249947 */ /* 0x000fea0005000000 */
[----:B------:R-:W-:-:S04]  /*0590*/  LOP3.LUT P2, RZ, R0, 0x7fffffff, RZ, 0xc0, !PT ;  /* 0x7fffffff00ff7812 */ /* 0x000fc8000784c0ff */
[----:B------:R-:W-:-:S13]  /*05a0*/  PLOP3.LUT P1, PT, P1, P2, PT, 0x2f, 0xf2 ;  /* 0x0000000000f2781c */ /* 0x000fda0000f24577 */
[----:B------:R-:W-:Y:S05]  /*05b0*/  @P1 BRA `(.L_x_6) ;  /* 0x0000000400101947 */ /* 0x000fea0003800000 */
[----:B------:R-:W-:-:S04]  /*05c0*/  LOP3.LUT P1, RZ, R3, 0x7fffffff, RZ, 0xc0, !PT ;  /* 0x7fffffff03ff7812 */ /* 0x000fc8000782c0ff */
[----:B------:R-:W-:-:S13]  /*05d0*/  PLOP3.LUT P0, PT, P0, P1, PT, 0x2f, 0xf2 ;  /* 0x0000000000f2781c */ /* 0x000fda0000702577 */
[----:B------:R-:W-:Y:S05]  /*05e0*/  @P0 BRA `(.L_x_7) ;  /* 0x0000000000f80947 */ /* 0x000fea0003800000 */
[----:B------:R-:W-:Y:S02]  /*05f0*/  ISETP.GE.AND P0, PT, R5, RZ, PT ;  /* 0x000000ff0500720c */ /* 0x000fe40003f06270 */
[----:B------:R-:W-:-:S11]  /*0600*/  ISETP.GE.AND P1, PT, R6, RZ, PT ;  /* 0x000000ff0600720c */ /* 0x000fd60003f26270 */
[----:B------:R-:W-:Y:S02]  /*0610*/  @P0 IMAD.MOV.U32 R4, RZ, RZ, RZ ;  /* 0x000000ffff040224 */ /* 0x000fe400078e00ff */
[----:B------:R-:W-:Y:S01]  /*0620*/  @!P0 FFMA R0, R0, 1.84467440737095516160e+19, RZ ;  /* 0x5f80000000008823 */ /* 0x000fe200000000ff */
[----:B------:R-:W-:Y:S02]  /*0630*/  @!P0 IMAD.MOV.U32 R4, RZ, RZ, -0x40 ;  /* 0xffffffc0ff048424 */ /* 0x000fe400078e00ff */
[----:B------:R-:W-:Y:S02]  /*0640*/  @!P1 FFMA R3, R3, 1.84467440737095516160e+19, RZ ;  /* 0x5f80000003039823 */ /* 0x000fe400000000ff */
[----:B------:R-:W-:-:S07]  /*0650*/  @!P1 VIADD R4, R4, 0x40 ;  /* 0x0000004004049836 */ /* 0x000fce0000000000 */
.L_x_3:
[----:B------:R-:W-:-:S05]  /*0660*/  LEA R6, R10, 0xc0800000, 0x17 ;  /* 0xc08000000a067811 */ /* 0x000fca00078eb8ff */
[----:B------:R-:W-:Y:S02]  /*0670*/  IMAD.IADD R6, R3, 0x1, -R6 ;  /* 0x0000000103067824 */ /* 0x000fe400078e0a06 */
[----:B------:R-:W-:Y:S02]  /*0680*/  VIADD R3, R8, 0xffffff81 ;  /* 0xffffff8108037836 */ /* 0x000fe40000000000 */
[----:B------:R-:W0:Y:S01]  /*0690*/  MUFU.RCP R5, R6 ;  /* 0x0000000600057308 */ /* 0x000e220000001000 */
[----:B------:R-:W-:Y:S01]  /*06a0*/  FADD.FTZ R7, -R6, -RZ ;  /* 0x800000ff06077221 */ /* 0x000fe20000010100 */
[C---:B------:R-:W-:Y:S01]  /*06b0*/  IMAD R0, R3.reuse, -0x800000, R0 ;  /* 0xff80000003007824 */ /* 0x040fe200078e0200 */
[----:B------:R-:W-:-:S05]  /*06c0*/  IADD3 R3, PT, PT, R3, 0x7f, -R10 ;  /* 0x0000007f03037810 */ /* 0x000fca0007ffe80a */
[----:B------:R-:W-:Y:S02]  /*06d0*/  IMAD.IADD R3, R3, 0x1, R4 ;  /* 0x0000000103037824 */ /* 0x000fe400078e0204 */
[----:B0-----:R-:W-:-:S04]  /*06e0*/  FFMA R8, R5, R7, 1 ;  /* 0x3f80000005087423 */ /* 0x001fc80000000007 */
[----:B------:R-:W-:-:S04]  /*06f0*/  FFMA R12, R5, R8, R5 ;  /* 0x00000008050c7223 */ /* 0x000fc80000000005 */
[----:B------:R-:W-:-:S04]  /*0700*/  FFMA R5, R0, R12, RZ ;  /* 0x0000000c00057223 */ /* 0x000fc800000000ff */
[----:B------:R-:W-:-:S04]  /*0710*/  FFMA R8, R7, R5, R0 ;  /* 0x0000000507087223 */ /* 0x000fc80000000000 */
[----:B------:R-:W-:-:S04]  /*0720*/  FFMA R9, R12, R8, R5 ;  /* 0x000000080c097223 */ /* 0x000fc80000000005 */
[----:B------:R-:W-:-:S04]  /*0730*/  FFMA R8, R7, R9, R0 ;  /* 0x0000000907087223 */ /* 0x000fc80000000000 */
[----:B------:R-:W-:-:S05]  /*0740*/  FFMA R5, R12, R8, R9 ;  /* 0x000000080c057223 */ /* 0x000fca0000000009 */
[----:B------:R-:W-:-:S04]  /*0750*/  SHF.R.U32.HI R0, RZ, 0x17, R5 ;  /* 0x00000017ff007819 */ /* 0x000fc80000011605 */
[----:B------:R-:W-:-:S05]  /*0760*/  LOP3.LUT R0, R0, 0xff, RZ, 0xc0, !PT ;  /* 0x000000ff00007812 */ /* 0x000fca00078ec0ff */
[----:B------:R-:W-:-:S04]  /*0770*/  IMAD.IADD R6, R0, 0x1, R3 ;  /* 0x0000000100067824 */ /* 0x000fc800078e0203 */
[----:B------:R-:W-:-:S05]  /*0780*/  VIADD R0, R6, 0xffffffff ;  /* 0xffffffff06007836 */ /* 0x000fca0000000000 */
[----:B------:R-:W-:-:S13]  /*0790*/  ISETP.GE.U32.AND P0, PT, R0, 0xfe, PT ;  /* 0x000000fe0000780c */ /* 0x000fda0003f06070 */
[----:B------:R-:W-:Y:S05]  /*07a0*/  @!P0 BRA `(.L_x_8) ;  /* 0x0000000000808947 */ /* 0x000fea0003800000 */
[----:B------:R-:W-:-:S13]  /*07b0*/  ISETP.GT.AND P0, PT, R6, 0xfe, PT ;  /* 0x000000fe0600780c */ /* 0x000fda0003f04270 */
[----:B------:R-:W-:Y:S05]  /*07c0*/  @P0 BRA `(.L_x_9) ;  /* 0x00000000006c0947 */ /* 0x000fea0003800000 */
[----:B------:R-:W-:-:S13]  /*07d0*/  ISETP.GE.AND P0, PT, R6, 0x1, PT ;  /* 0x000000010600780c */ /* 0x000fda0003f06270 */
[----:B------:R-:W-:Y:S05]  /*07e0*/  @P0 BRA `(.L_x_10) ;  /* 0x0000000000980947 */ /* 0x000fea0003800000 */
[----:B------:R-:W-:Y:S02]  /*07f0*/  ISETP.GE.AND P0, PT, R6, -0x18, PT ;  /* 0xffffffe80600780c */ /* 0x000fe40003f06270 */
[----:B------:R-:W-:-:S11]  /*0800*/  LOP3.LUT R5, R5, 0x80000000, RZ, 0xc0, !PT ;  /* 0x8000000005057812 */ /* 0x000fd600078ec0ff */
[----:B------:R-:W-:Y:S05]  /*0810*/  @!P0 BRA `(.L_x_10) ;  /* 0x00000000008c8947 */ /* 0x000fea0003800000 */
[-CC-:B------:R-:W-:Y:S01]  /*0820*/  FFMA.RZ R0, R12, R8.reuse, R9.reuse ;  /* 0x000000080c007223 */ /* 0x180fe2000000c009 */
[----:B------:R-:W-:Y:S02]  /*0830*/  VIADD R7, R6, 0x20 ;  /* 0x0000002006077836 */ /* 0x000fe40000000000 */
[-CC-:B------:R-:W-:Y:S01]  /*0840*/  FFMA.RM R3, R12, R8.reuse, R9.reuse ;  /* 0x000000080c037223 */ /* 0x180fe20000004009 */
[----:B------:R-:W-:Y:S02]  /*0850*/  ISETP.NE.AND P2, PT, R6, RZ, PT ;  /* 0x000000ff0600720c */ /* 0x000fe40003f45270 */
[----:B------:R-:W-:Y:S01]  /*0860*/  LOP3.LUT R4, R0, 0x7fffff, RZ, 0xc0, !PT ;  /* 0x007fffff00047812 */ /* 0x000fe200078ec0ff */
[----:B------:R-:W-:Y:S01]  /*0870*/  FFMA.RP R0, R12, R8, R9 ;  /* 0x000000080c007223 */ /* 0x000fe20000008009 */
[----:B------:R-:W-:Y:S01]  /*0880*/  ISETP.NE.AND P1, PT, R6, RZ, PT ;  /* 0x000000ff0600720c */ /* 0x000fe20003f25270 */
[----:B------:R-:W-:Y:S01]  /*0890*/  IMAD.MOV R6, RZ, RZ, -R6 ;  /* 0x000000ffff067224 */ /* 0x000fe200078e0a06 */
[----:B------:R-:W-:-:S02]  /*08a0*/  LOP3.LUT R4, R4, 0x800000, RZ, 0xfc, !PT ;  /* 0x0080000004047812 */ /* 0x000fc400078efcff */
[----:B------:R-:W-:Y:S02]  /*08b0*/  FSETP.NEU.FTZ.AND P0, PT, R0, R3, PT ;  /* 0x000000030000720b */ /* 0x000fe40003f1d000 */
[----:B------:R-:W-:Y:S02]  /*08c0*/  SHF.L.U32 R7, R4, R7, RZ ;  /* 0x0000000704077219 */ /* 0x000fe400000006ff */
[----:B------:R-:W-:Y:S02]  /*08d0*/  SEL R3, R6, RZ, P2 ;  /* 0x000000ff06037207 */ /* 0x000fe40001000000 */
[----:B------:R-:W-:Y:S02]  /*08e0*/  ISETP.NE.AND P1, PT, R7, RZ, P1 ;  /* 0x000000ff0700720c */ /* 0x000fe40000f25270 */
[----:B------:R-:W-:Y:S02]  /*08f0*/  SHF.R.U32.HI R3, RZ, R3, R4 ;  /* 0x00000003ff037219 */ /* 0x000fe40000011604 */
[----:B------:R-:W-:-:S02]  /*0900*/  PLOP3.LUT P0, PT, P0, P1, PT, 0xf8, 0x8f ;  /* 0x00000000008f781c */ /* 0x000fc40000703f70 */
[----:B------:R-:W-:Y:S02]  /*0910*/  SHF.R.U32.HI R7, RZ, 0x1, R3 ;  /* 0x00000001ff077819 */ /* 0x000fe40000011603 */
[----:B------:R-:W-:-:S04]  /*0920*/  SEL R0, RZ, 0x1, !P0 ;  /* 0x00000001ff007807 */ /* 0x000fc80004000000 */
[----:B------:R-:W-:-:S04]  /*0930*/  LOP3.LUT R0, R0, 0x1, R7, 0xf8, !PT ;  /* 0x0000000100007812 */ /* 0x000fc800078ef807 */
[----:B------:R-:W-:-:S05]  /*0940*/  LOP3.LUT R0, R0, R3, RZ, 0xc0, !PT ;  /* 0x0000000300007212 */ /* 0x000fca00078ec0ff */
[----:B------:R-:W-:-:S05]  /*0950*/  IMAD.IADD R0, R7, 0x1, R0 ;  /* 0x0000000107007824 */ /* 0x000fca00078e0200 */
[----:B------:R-:W-:Y:S01]  /*0960*/  LOP3.LUT R5, R0, R5, RZ, 0xfc, !PT ;  /* 0x0000000500057212 */ /* 0x000fe200078efcff */
[----:B------:R-:W-:Y:S06]  /*0970*/  BRA `(.L_x_10) ;  /* 0x0000000000347947 */ /* 0x000fec0003800000 */
.L_x_9:
[----:B------:R-:W-:-:S04]  /*0980*/  LOP3.LUT R5, R5, 0x80000000, RZ, 0xc0, !PT ;  /* 0x8000000005057812 */ /* 0x000fc800078ec0ff */
[----:B------:R-:W-:Y:S01]  /*0990*/  LOP3.LUT R5, R5, 0x7f800000, RZ, 0xfc, !PT ;  /* 0x7f80000005057812 */ /* 0x000fe200078efcff */
[----:B------:R-:W-:Y:S06]  /*09a0*/  BRA `(.L_x_10) ;  /* 0x0000000000287947 */ /* 0x000fec0003800000 */
.L_x_8:
[----:B------:R-:W-:Y:S01]  /*09b0*/  IMAD R5, R3, 0x800000, R5 ;  /* 0x0080000003057824 */ /* 0x000fe200078e0205 */
[----:B------:R-:W-:Y:S06]  /*09c0*/  BRA `(.L_x_10) ;  /* 0x0000000000207947 */ /* 0x000fec0003800000 */
.L_x_7:
[----:B------:R-:W-:-:S04]  /*09d0*/  LOP3.LUT R0, R3, 0x80000000, R0, 0x48, !PT ;  /* 0x8000000003007812 */ /* 0x000fc800078e4800 */
[----:B------:R-:W-:Y:S01]  /*09e0*/  LOP3.LUT R5, R0, 0x7f800000, RZ, 0xfc, !PT ;  /* 0x7f80000000057812 */ /* 0x000fe200078efcff */
[----:B------:R-:W-:Y:S06]  /*09f0*/  BRA `(.L_x_10) ;  /* 0x0000000000147947 */ /* 0x000fec0003800000 */
.L_x_6:
[----:B------:R-:W-:Y:S01]  /*0a00*/  LOP3.LUT R5, R3, 0x80000000, R0, 0x48, !PT ;  /* 0x8000000003057812 */ /* 0x000fe200078e4800 */
[----:B------:R-:W-:Y:S06]  /*0a10*/  BRA `(.L_x_10) ;  /* 0x00000000000c7947 */ /* 0x000fec0003800000 */
.L_x_5:
[----:B------:R-:W0:Y:S01]  /*0a20*/  MUFU.RSQ R5, -QNAN ;  /* 0xffc0000000057908 */ /* 0x000e220000001400 */
[----:B------:R-:W-:Y:S05]  /*0a30*/  BRA `(.L_x_10) ;  /* 0x0000000000047947 */ /* 0x000fea0003800000 */
.L_x_4:
[----:B------:R-:W-:-:S07]  /*0a40*/  FADD.FTZ R5, R0, R3 ;  /* 0x0000000300057221 */ /* 0x000fce0000010000 */
.L_x_10:
[----:B------:R-:W-:Y:S02]  /*0a50*/  IMAD.MOV.U32 R3, RZ, RZ, 0x0 ;  /* 0x00000000ff037424 */ /* 0x000fe400078e00ff */
[----:B0-----:R-:W-:Y:S02]  /*0a60*/  IMAD.MOV.U32 R4, RZ, RZ, R5 ;  /* 0x000000ffff047224 */ /* 0x001fe400078e0005 */
[----:B------:R-:W-:Y:S05]  /*0a70*/  RET.REL.NODEC R2 `(writeGridPositionReference) ;  /* 0xfffffff402607950 */ /* 0x000fea0003c3ffff */
.L_x_11:
[----:B------:R-:W-:-:S00]  /*0a80*/  BRA `(.L_x_11) ;  /* 0xfffffffc00fc7947 */ /* 0x000fc0000383ffff */
[----:B------:R-:W-:-:S00]  /*0a90*/  NOP ;  /* 0x0000000000007918 */ /* 0x000fc00000000000 */
        /* <DEDUP_REMOVED lines=14> */
.L_x_171:


//--------------------- .text.writeGridPositions  --------------------------
	.section	.text.writeGridPositions,"ax",@progbits
	.align	128
        .global         writeGridPositions
        .type           writeGridPositions,@function
        .size           writeGridPositions,(.L_x_172 - writeGridPositions)
        .other          writeGridPositions,@"STO_CUDA_ENTRY STV_DEFAULT"
writeGridPositions:
.text.writeGridPositions:
[----:B------:R-:W-:Y:S01]  /*0000*/  LDC R1, c[0x0][0x37c] ;  /* 0x0000df00ff017b82 */ /* 0x000fe20000000800 */
[----:B------:R-:W0:Y:S07]  /*0010*/  S2R R3, SR_TID.X ;  /* 0x0000000000037919 */ /* 0x000e2e0000002100 */
[----:B------:R-:W0:Y:S01]  /*0020*/  S2UR UR4, SR_CTAID.X ;  /* 0x00000000000479c3 */ /* 0x000e220000002500 */
[----:B------:R-:W1:Y:S07]  /*0030*/  LDCU UR5, c[0x0][0x390] ;  /* 0x00007200ff0577ac */ /* 0x000e6e0008000800 */
[----:B------:R-:W0:Y:S02]  /*0040*/  LDC R2, c[0x0][0x360] ;  /* 0x0000d800ff027b82 */ /* 0x000e240000000800 */
[----:B0-----:R-:W-:-:S05]  /*0050*/  IMAD R2, R2, UR4, R3 ;  /* 0x0000000402027c24 */ /* 0x001fca000f8e0203 */
[----:B-1----:R-:W-:-:S13]  /*0060*/  ISETP.GE.U32.AND P0, PT, R2, UR5, PT ;  /* 0x0000000502007c0c */ /* 0x002fda000bf06070 */
[----:B------:R-:W-:Y:S05]  /*0070*/  @P0 EXIT ;  /* 0x000000000000094d */ /* 0x000fea0003800000 */
[----:B------:R-:W0:Y:S01]  /*0080*/  LDCU.64 UR8, c[0x0][0x380] ;  /* 0x00007000ff0877ac */ /* 0x000e220008000a00 */
[----:B------:R-:W-:Y:S01]  /*0090*/  BSSY.RECONVERGENT B0, `(.L_x_12) ;  /* 0x000004d000007945 */ /* 0x000fe20003800200 */
[----:B------:R-:W1:Y:S01]  /*00a0*/  LDCU UR5, c[0x0][0x38c] ;  /* 0x00007180ff0577ac */ /* 0x000e620008000800 */
[----:B------:R-:W2:Y:S01]  /*00b0*/  LDCU.64 UR6, c[0x0][0x358] ;  /* 0x00006b00ff0677ac */ /* 0x000ea20008000a00 */
[----:B0-----:R-:W0:Y:S01]  /*00c0*/  I2F.U32.RP R0, UR8 ;  /* 0x0000000800007d06 */ /* 0x001e220008209000 */
[----:B------:R-:W-:Y:S02]  /*00d0*/  UIMAD UR4, UR8, UR9, URZ ;  /* 0x00000009080472a4 */ /* 0x000fe4000f8e02ff */
[----:B------:R-:W-:-:S04]  /*00e0*/  ISETP.NE.U32.AND P2, PT, RZ, UR8, PT ;  /* 0x00000008ff007c0c */ /* 0x000fc8000bf45070 */
[----:B------:R-:W-:Y:S01]  /*00f0*/  IMAD R11, RZ, RZ, -UR4 ;  /* 0x80000004ff0b7e24 */ /* 0x000fe2000f8e02ff */
[----:B------:R-:W3:Y:S08]  /*0100*/  I2F.U32.RP R8, UR9 ;  /* 0x0000000900087d06 */ /* 0x000ef00008209000 */
[----:B0-----:R-:W0:Y:S08]  /*0110*/  MUFU.RCP R0, R0 ;  /* 0x0000000000007308 */ /* 0x001e300000001000 */
[----:B------:R-:W4:Y:S08]  /*0120*/  I2F.U32.RP R9, UR4 ;  /* 0x0000000400097d06 */ /* 0x000f300008209000 */
[----:B---3--:R-:W-:Y:S01]  /*0130*/  MUFU.RCP R8, R8 ;  /* 0x0000000800087308 */ /* 0x008fe20000001000 */
[----:B0-----:R-:W-:-:S02]  /*0140*/  VIADD R4, R0, 0xffffffe ;  /* 0x0ffffffe00047836 */ /* 0x001fc40000000000 */
[----:B-1----:R-:W-:Y:S01]  /*0150*/  VIADD R0, R2, UR5 ;  /* 0x0000000502007c36 */ /* 0x002fe20008000000 */
[----:B------:R-:W-:-:S04]  /*0160*/  UIADD3 UR5, UPT, UPT, UR8, -0x1, URZ ;  /* 0xffffffff08057890 */ /* 0x000fc8000fffe0ff */
[----:B------:R0:W1:Y:S08]  /*0170*/  F2I.FTZ.U32.TRUNC.NTZ R5, R4 ;  /* 0x0000000400057305 */ /* 0x000070000021f000 */
[----:B----4-:R-:W3:Y:S01]  /*0180*/  MUFU.RCP R9, R9 ;  /* 0x0000000900097308 */ /* 0x010ee20000001000 */
[----:B0-----:R-:W-:Y:S02]  /*0190*/  HFMA2 R4, -RZ, RZ, 0, 0 ;  /* 0x00000000ff047431 */ /* 0x001fe400000001ff */
[----:B-1----:R-:W-:-:S04]  /*01a0*/  IMAD.MOV R3, RZ, RZ, -R5 ;  /* 0x000000ffff037224 */ /* 0x002fc800078e0a05 */
[----:B------:R-:W-:-:S04]  /*01b0*/  IMAD R3, R3, UR8, RZ ;  /* 0x0000000803037c24 */ /* 0x000fc8000f8e02ff */
[----:B------:R-:W-:-:S04]  /*01c0*/  IMAD.HI.U32 R3, R5, R3, R4 ;  /* 0x0000000305037227 */ /* 0x000fc800078e0004 */
[----:B---3--:R-:W-:Y:S02]  /*01d0*/  VIADD R6, R9, 0xffffffe ;  /* 0x0ffffffe09067836 */ /* 0x008fe40000000000 */
[----:B------:R-:W-:Y:S02]  /*01e0*/  IMAD.HI.U32 R3, R3, R0, RZ ;  /* 0x0000000003037227 */ /* 0x000fe400078e00ff */
[----:B------:R0:W1:Y:S02]  /*01f0*/  F2I.FTZ.U32.TRUNC.NTZ R7, R6 ;  /* 0x0000000600077305 */ /* 0x000064000021f000 */
[----:B------:R-:W-:-:S04]  /*0200*/  IMAD.MOV R5, RZ, RZ, -R3 ;  /* 0x000000ffff057224 */ /* 0x000fc800078e0a03 */
[----:B------:R-:W-:Y:S01]  /*0210*/  IMAD R4, R5, UR8, R0 ;  /* 0x0000000805047c24 */ /* 0x000fe2000f8e0200 */
[----:B------:R-:W-:Y:S01]  /*0220*/  IADD3 R5, PT, PT, R8, 0xffffffe, RZ ;  /* 0x0ffffffe08057810 */ /* 0x000fe20007ffe0ff */
[----:B0-----:R-:W-:-:S03]  /*0230*/  IMAD.MOV.U32 R6, RZ, RZ, RZ ;  /* 0x000000ffff067224 */ /* 0x001fc600078e00ff */
[----:B------:R-:W-:Y:S02]  /*0240*/  ISETP.GE.U32.AND P0, PT, R4, UR8, PT ;  /* 0x0000000804007c0c */ /* 0x000fe4000bf06070 */
[----:B------:R-:W0:Y:S01]  /*0250*/  F2I.FTZ.U32.TRUNC.NTZ R5, R5 ;  /* 0x0000000500057305 */ /* 0x000e22000021f000 */
[----:B-1----:R-:W-:-:S04]  /*0260*/  IMAD R11, R11, R7, RZ ;  /* 0x000000070b0b7224 */ /* 0x002fc800078e02ff */
[----:B------:R-:W-:-:S06]  /*0270*/  IMAD.HI.U32 R7, R7, R11, R6 ;  /* 0x0000000b07077227 */ /* 0x000fcc00078e0006 */
[----:B------:R-:W-:Y:S02]  /*0280*/  @P0 VIADD R4, R4, -UR8 ;  /* 0x8000000804040c36 */ /* 0x000fe40008000000 */
[----:B------:R-:W-:Y:S01]  /*0290*/  @P0 VIADD R3, R3, 0x1 ;  /* 0x0000000103030836 */ /* 0x000fe20000000000 */
[----:B0-----:R-:W-:Y:S02]  /*02a0*/  IADD3 R9, PT, PT, RZ, -R5, RZ ;  /* 0x80000005ff097210 */ /* 0x001fe40007ffe0ff */
[----:B------:R-:W-:Y:S02]  /*02b0*/  ISETP.GE.U32.AND P1, PT, R4, UR8, PT ;  /* 0x0000000804007c0c */ /* 0x000fe4000bf26070 */
[----:B------:R-:W-:Y:S01]  /*02c0*/  MOV R4, RZ ;  /* 0x000000ff00047202 */ /* 0x000fe20000000f00 */
[----:B------:R-:W-:-:S04]  /*02d0*/  IMAD R9, R9, UR9, RZ ;  /* 0x0000000909097c24 */ /* 0x000fc8000f8e02ff */
[----:B------:R-:W-:-:S06]  /*02e0*/  IMAD.HI.U32 R4, R5, R9, R4 ;  /* 0x0000000905047227 */ /* 0x000fcc00078e0004 */
[----:B------:R-:W-:Y:S01]  /*02f0*/  @P1 VIADD R3, R3, 0x1 ;  /* 0x0000000103031836 */ /* 0x000fe20000000000 */
[----:B------:R-:W-:Y:S02]  /*0300*/  @!P2 LOP3.LUT R3, RZ, UR8, RZ, 0x33, !PT ;  /* 0x00000008ff03ac12 */ /* 0x000fe4000f8e33ff */
[----:B------:R-:W-:-:S03]  /*0310*/  ISETP.NE.U32.AND P2, PT, RZ, UR9, PT ;  /* 0x00000009ff007c0c */ /* 0x000fc6000bf45070 */
[----:B------:R-:W-:-:S04]  /*0320*/  IMAD.HI.U32 R5, R4, R3, RZ ;  /* 0x0000000304057227 */ /* 0x000fc800078e00ff */
[----:B------:R-:W-:Y:S01]  /*0330*/  IMAD.HI.U32 R4, R7, R0, RZ ;  /* 0x0000000007047227 */ /* 0x000fe200078e00ff */
[----:B------:R-:W-:Y:S02]  /*0340*/  IADD3 R6, PT, PT, -R5, RZ, RZ ;  /* 0x000000ff05067210 */ /* 0x000fe40007ffe1ff */
[----:B------:R-:W-:Y:S01]  /*0350*/  I2FP.F32.U32 R7, UR5 ;  /* 0x0000000500077c45 */ /* 0x000fe20008201000 */
[----:B------:R-:W-:Y:S01]  /*0360*/  IMAD.MOV R9, RZ, RZ, -R4 ;  /* 0x000000ffff097224 */ /* 0x000fe200078e0a04 */
[----:B------:R-:W0:Y:S01]  /*0370*/  LDCU UR5, c[0x0][0x3a0] ;  /* 0x00007400ff0577ac */ /* 0x000e220008000800 */
[--C-:B------:R-:W-:Y:S01]  /*0380*/  IMAD R5, R6, UR9, R3.reuse ;  /* 0x0000000906057c24 */ /* 0x100fe2000f8e0203 */
[----:B------:R-:W1:Y:S01]  /*0390*/  MUFU.RCP R8, R7 ;  /* 0x0000000700087308 */ /* 0x000e620000001000 */
[----:B------:R-:W-:Y:S02]  /*03a0*/  IMAD R6, R9, UR4, R0 ;  /* 0x0000000409067c24 */ /* 0x000fe4000f8e0200 */
[----:B------:R-:W-:Y:S01]  /*03b0*/  IMAD.MOV R3, RZ, RZ, -R3 ;  /* 0x000000ffff037224 */ /* 0x000fe200078e0a03 */
[----:B------:R-:W-:-:S02]  /*03c0*/  ISETP.GE.U32.AND P1, PT, R5, UR9, PT ;  /* 0x0000000905007c0c */ /* 0x000fc4000bf26070 */
[----:B------:R-:W-:Y:S01]  /*03d0*/  ISETP.GE.U32.AND P0, PT, R6, UR4, PT ;  /* 0x0000000406007c0c */ /* 0x000fe2000bf06070 */
[----:B------:R-:W-:-:S05]  /*03e0*/  IMAD R0, R3, UR8, R0 ;  /* 0x0000000803007c24 */ /* 0x000fca000f8e0200 */
[----:B------:R-:W-:Y:S01]  /*03f0*/  I2FP.F32.U32 R0, R0 ;  /* 0x0000000000007245 */ /* 0x000fe20000201000 */
[----:B0-----:R-:W-:-:S04]  /*0400*/  IMAD R2, R2, UR5, RZ ;  /* 0x0000000502027c24 */ /* 0x001fc8000f8e02ff */
[----:B------:R-:W-:Y:S01]  /*0410*/  @P1 IADD3 R5, PT, PT, R5, -UR9, RZ ;  /* 0x8000000905051c10 */ /* 0x000fe2000fffe0ff */
[----:B------:R-:W-:Y:S01]  /*0420*/  FADD R0, R0, R0 ;  /* 0x0000000000007221 */ /* 0x000fe20000000000 */
[----:B------:R-:W-:Y:S02]  /*0430*/  @P0 VIADD R6, R6, -UR4 ;  /* 0x8000000406060c36 */ /* 0x000fe40008000000 */
[----:B-1----:R-:W-:Y:S01]  /*0440*/  FFMA R3, -R7, R8, 1 ;  /* 0x3f80000007037423 */ /* 0x002fe20000000108 */
[----:B------:R-:W-:Y:S01]  /*0450*/  @P0 VIADD R4, R4, 0x1 ;  /* 0x0000000104040836 */ /* 0x000fe20000000000 */
[----:B------:R-:W-:Y:S01]  /*0460*/  ISETP.GE.U32.AND P4, PT, R5, UR9, PT ;  /* 0x0000000905007c0c */ /* 0x000fe2000bf86070 */
[----:B------:R-:W0:Y:S01]  /*0470*/  FCHK P0, R0, R7 ;  /* 0x0000000700007302 */ /* 0x000e220000000000 */
[----:B------:R-:W-:Y:S01]  /*0480*/  ISETP.GE.U32.AND P3, PT, R6, UR4, PT ;  /* 0x0000000406007c0c */ /* 0x000fe2000bf66070 */
[----:B------:R-:W-:Y:S01]  /*0490*/  FFMA R3, R8, R3, R8 ;  /* 0x0000000308037223 */ /* 0x000fe20000000008 */
[----:B------:R-:W-:-:S03]  /*04a0*/  ISETP.NE.U32.AND P1, PT, RZ, UR4, PT ;  /* 0x00000004ff007c0c */ /* 0x000fc6000bf25070 */
[----:B------:R-:W-:-:S04]  /*04b0*/  FFMA R6, R0, R3, RZ ;  /* 0x0000000300067223 */ /* 0x000fc800000000ff */
[----:B------:R-:W-:Y:S02]  /*04c0*/  FFMA R8, -R7, R6, R0 ;  /* 0x0000000607087223 */ /* 0x000fe40000000100 */
[----:B------:R-:W-:Y:S02]  /*04d0*/  @P4 IADD3 R5, PT, PT, R5, -UR9, RZ ;  /* 0x8000000905054c10 */ /* 0x000fe4000fffe0ff */
[----:B------:R-:W-:Y:S01]  /*04e0*/  @P3 VIADD R4, R4, 0x1 ;  /* 0x0000000104043836 */ /* 0x000fe20000000000 */
[----:B------:R-:W-:Y:S01]  /*04f0*/  @!P2 LOP3.LUT R5, RZ, UR9, RZ, 0x33, !PT ;  /* 0x00000009ff05ac12 */ /* 0x000fe2000f8e33ff */
[----:B------:R-:W-:Y:S01]  /*0500*/  FFMA R3, R3, R8, R6 ;  /* 0x0000000803037223 */ /* 0x000fe20000000006 */
[----:B------:R-:W-:Y:S01]  /*0510*/  @!P1 LOP3.LUT R4, RZ, UR4, RZ, 0x33, !PT ;  /* 0x00000004ff049c12 */ /* 0x000fe2000f8e33ff */
[----:B0-2---:R-:W-:Y:S06]  /*0520*/  @!P0 BRA `(.L_x_13) ;  /* 0x00000000000c8947 */ /* 0x005fec0003800000 */
[----:B------:R-:W-:Y:S01]  /*0530*/  IMAD.MOV.U32 R3, RZ, RZ, R7 ;  /* 0x000000ffff037224 */ /* 0x000fe200078e0007 */
[----:B------:R-:W-:-:S07]  /*0540*/  MOV R6, 0x560 ;  /* 0x0000056000067802 */ /* 0x000fce0000000f00 */
[----:B------:R-:W-:Y:S05]  /*0550*/  CALL.REL.NOINC `($__internal_1_$__cuda_sm3x_div_rn_noftz_f32_slowpath) ;  /* 0x0000000000d47944 */ /* 0x000fea0003c00000 */
.L_x_13:
[----:B------:R-:W-:Y:S05]  /*0560*/  BSYNC.RECONVERGENT B0 ;  /* 0x0000000000007941 */ /* 0x000fea0003800200 */
.L_x_12:
[----:B------:R-:W0:Y:S01]  /*0570*/  LDCU UR4, c[0x0][0x384] ;  /* 0x00007080ff0477ac */ /* 0x000e220008000800 */
[----:B------:R-:W1:Y:S01]  /*0580*/  LDC.64 R6, c[0x0][0x398] ;  /* 0x0000e600ff067b82 */ /* 0x000e620000000a00 */
[----:B------:R-:W-:Y:S01]  /*0590*/  I2FP.F32.U32 R0, R5 ;  /* 0x0000000500007245 */ /* 0x000fe20000201000 */
[----:B------:R-:W-:Y:S01]  /*05a0*/  FADD R3, R3, -1 ;  /* 0xbf80000003037421 */ /* 0x000fe20000000000 */
[----:B------:R-:W-:Y:S03]  /*05b0*/  BSSY.RECONVERGENT B0, `(.L_x_14) ;  /* 0x0000012000007945 */ /* 0x000fe60003800200 */
[----:B------:R-:W-:Y:S01]  /*05c0*/  FADD R0, R0, R0 ;  /* 0x0000000000007221 */ /* 0x000fe20000000000 */
[----:B0-----:R-:W-:-:S06]  /*05d0*/  UIADD3 UR4, UPT, UPT, UR4, -0x1, URZ ;  /* 0xffffffff04047890 */ /* 0x001fcc000fffe0ff */
[----:B------:R-:W-:Y:S01]  /*05e0*/  I2FP.F32.U32 R9, UR4 ;  /* 0x0000000400097c45 */ /* 0x000fe20008201000 */
[----:B-1----:R-:W-:-:S03]  /*05f0*/  IMAD.WIDE.U32 R6, R2, 0x4, R6 ;  /* 0x0000000402067825 */ /* 0x002fc600078e0006 */
[----:B------:R-:W0:Y:S02]  /*0600*/  MUFU.RCP R8, R9 ;  /* 0x0000000900087308 */ /* 0x000e240000001000 */
[----:B------:R1:W-:Y:S06]  /*0610*/  STG.E desc[UR6][R6.64], R3 ;  /* 0x0000000306007986 */ /* 0x0003ec000c101906 */
[----:B------:R-:W2:Y:S01]  /*0620*/  FCHK P0, R0, R9 ;  /* 0x0000000900007302 */ /* 0x000ea20000000000 */
[----:B0-----:R-:W-:-:S04]  /*0630*/  FFMA R5, -R9, R8, 1 ;  /* 0x3f80000009057423 */ /* 0x001fc80000000108 */
[----:B------:R-:W-:-:S04]  /*0640*/  FFMA R5, R8, R5, R8 ;  /* 0x0000000508057223 */ /* 0x000fc80000000008 */
[----:B------:R-:W-:-:S04]  /*0650*/  FFMA R8, R0, R5, RZ ;  /* 0x0000000500087223 */ /* 0x000fc800000000ff */
[----:B------:R-:W-:-:S04]  /*0660*/  FFMA R10, -R9, R8, R0 ;  /* 0x00000008090a7223 */ /* 0x000fc80000000100 */
[----:B------:R-:W-:Y:S01]  /*0670*/  FFMA R5, R5, R10, R8 ;  /* 0x0000000a05057223 */ /* 0x000fe20000000008 */
[----:B-12---:R-:W-:Y:S06]  /*0680*/  @!P0 BRA `(.L_x_15) ;  /* 0x0000000000108947 */ /* 0x006fec0003800000 */
[----:B------:R-:W-:Y:S02]  /*0690*/  MOV R3, R9 ;  /* 0x0000000900037202 */ /* 0x000fe40000000f00 */
[----:B------:R-:W-:-:S07]  /*06a0*/  MOV R6, 0x6c0 ;  /* 0x000006c000067802 */ /* 0x000fce0000000f00 */
[----:B------:R-:W-:Y:S05]  /*06b0*/  CALL.REL.NOINC `($__internal_1_$__cuda_sm3x_div_rn_noftz_f32_slowpath) ;  /* 0x00000000007c7944 */ /* 0x000fea0003c00000 */
[----:B------:R-:W-:-:S07]  /*06c0*/  IMAD.MOV.U32 R5, RZ, RZ, R3 ;  /* 0x000000ffff057224 */ /* 0x000fce00078e0003 */
.L_x_15:
[----:B------:R-:W-:Y:S05]  /*06d0*/  BSYNC.RECONVERGENT B0 ;  /* 0x0000000000007941 */ /* 0x000fea0003800200 */
.L_x_14:
[----:B------:R-:W0:Y:S01]  /*06e0*/  LDCU UR4, c[0x0][0x388] ;  /* 0x00007100ff0477ac */ /* 0x000e220008000800 */
[----:B------:R-:W1:Y:S01]  /*06f0*/  LDC.64 R6, c[0x0][0x398] ;  /* 0x0000e600ff067b82 */ /* 0x000e620000000a00 */
[----:B------:R-:W-:Y:S01]  /*0700*/  VIADD R3, R2, 0x1 ;  /* 0x0000000102037836 */ /* 0x000fe20000000000 */
        /* <DEDUP_REMOVED lines=19> */
.L_x_17:
[----:B------:R-:W-:Y:S05]  /*0840*/  BSYNC.RECONVERGENT B0 ;  /* 0x0000000000007941 */ /* 0x000fea0003800200 */
.L_x_16:
[----:B------:R-:W0:Y:S01]  /*0850*/  LDC.64 R4, c[0x0][0x398] ;  /* 0x0000e600ff047b82 */ /* 0x000e220000000a00 */
[----:B------:R-:W-:Y:S02]  /*0860*/  VIADD R9, R2, 0x2 ;  /* 0x0000000202097836 */ /* 0x000fe40000000000 */
[----:B------:R-:W-:Y:S02]  /*0870*/  FADD R7, R3, -1 ;  /* 0xbf80000003077421 */ /* 0x000fe40000000000 */
[----:B0-----:R-:W-:-:S05]  /*0880*/  IMAD.WIDE.U32 R2, R9, 0x4, R4 ;  /* 0x0000000409027825 */ /* 0x001fca00078e0004 */
[----:B------:R-:W-:Y:S01]  /*0890*/  STG.E desc[UR6][R2.64], R7 ;  /* 0x0000000702007986 */ /* 0x000fe2000c101906 */
[----:B------:R-:W-:Y:S05]  /*08a0*/  EXIT ;  /* 0x000000000000794d */ /* 0x000fea0003800000 */
        .weak           $__internal_1_$__cuda_sm3x_div_rn_noftz_f32_slowpath
        .type           $__internal_1_$__cuda_sm3x_div_rn_noftz_f32_slowpath,@function
        .size           $__internal_1_$__cuda_sm3x_div_rn_noftz_f32_slowpath,(.L_x_172 - $__internal_1_$__cuda_sm3x_div_rn_noftz_f32_slowpath)
$__internal_1_$__cuda_sm3x_div_rn_noftz_f32_slowpath:
[----:B------:R-:W-:Y:S01]  /*08b0*/  SHF.R.U32.HI R8, RZ, 0x17, R3 ;  /* 0x00000017ff087819 */ /* 0x000fe20000011603 */
[----:B------:R-:W-:Y:S01]  /*08c0*/  BSSY.RECONVERGENT B1, `(.L_x_18) ;  /* 0x0000062000017945 */ /* 0x000fe20003800200 */
[----:B------:R-:W-:Y:S02]  /*08d0*/  SHF.R.U32.HI R7, RZ, 0x17, R0 ;  /* 0x00000017ff077819 */ /* 0x000fe40000011600 */
[----:B------:R-:W-:Y:S02]  /*08e0*/  LOP3.LUT R12, R8, 0xff, RZ, 0xc0, !PT ;  /* 0x000000ff080c7812 */ /* 0x000fe400078ec0ff */
[----:B------:R-:W-:-:S03]  /*08f0*/  LOP3.LUT R10, R7, 0xff, RZ, 0xc0, !PT ;  /* 0x000000ff070a7812 */ /* 0x000fc600078ec0ff */
[----:B------:R-:W-:Y:S01]  /*0900*/  VIADD R9, R12, 0xffffffff ;  /* 0xffffffff0c097836 */ /* 0x000fe20000000000 */
[----:B------:R-:W-:-:S04]  /*0910*/  IADD3 R8, PT, PT, R10, -0x1, RZ ;  /* 0xffffffff0a087810 */ /* 0x000fc80007ffe0ff */
        /* <DEDUP_REMOVED lines=22> */
[----:B------:R-:W-:Y:S01]  /*0a80*/  @P0 IMAD.MOV.U32 R7, RZ, RZ, RZ ;  /* 0x000000ffff070224 */ /* 0x000fe200078e00ff */
[----:B------:R-:W-:Y:S01]  /*0a90*/  @!P0 MOV R7, 0xffffffc0 ;  /* 0xffffffc000078802 */ /* 0x000fe20000000f00 */
[----:B------:R-:W-:Y:S01]  /*0aa0*/  @!P0 FFMA R0, R0, 1.84467440737095516160e+19, RZ ;  /* 0x5f80000000008823 */ /* 0x000fe200000000ff */
[----:B------:R-:W-:-:S03]  /*0ab0*/  @!P1 FFMA R3, R3, 1.84467440737095516160e+19, RZ ;  /* 0x5f80000003039823 */ /* 0x000fc600000000ff */
[----:B------:R-:W-:-:S07]  /*0ac0*/  @!P1 VIADD R7, R7, 0x40 ;  /* 0x0000004007079836 */ /* 0x000fce0000000000 */
.L_x_19:
[----:B------:R-:W-:Y:S01]  /*0ad0*/  LEA R8, R12, 0xc0800000, 0x17 ;  /* 0xc08000000c087811 */ /* 0x000fe200078eb8ff */
[----:B------:R-:W-:Y:S04]  /*0ae0*/  BSSY.RECONVERGENT B2, `(.L_x_24) ;  /* 0x0000036000027945 */ /* 0x000fe80003800200 */
[----:B------:R-:W-:Y:S01]  /*0af0*/  IMAD.IADD R8, R3, 0x1, -R8 ;  /* 0x0000000103087824 */ /* 0x000fe200078e0a08 */
[----:B------:R-:W-:-:S03]  /*0b00*/  IADD3 R3, PT, PT, R10, -0x7f, RZ ;  /* 0xffffff810a037810 */ /* 0x000fc60007ffe0ff */
[----:B------:R0:W1:Y:S01]  /*0b10*/  MUFU.RCP R9, R8 ;  /* 0x0000000800097308 */ /* 0x0000620000001000 */
[----:B------:R-:W-:Y:S01]  /*0b20*/  FADD.FTZ R11, -R8, -RZ ;  /* 0x800000ff080b7221 */ /* 0x000fe20000010100 */
[C---:B------:R-:W-:Y:S01]  /*0b30*/  IMAD R0, R3.reuse, -0x800000, R0 ;  /* 0xff80000003007824 */ /* 0x040fe200078e0200 */
[----:B0-----:R-:W-:-:S05]  /*0b40*/  IADD3 R8, PT, PT, R3, 0x7f, -R12 ;  /* 0x0000007f03087810 */ /* 0x001fca0007ffe80c */
[----:B------:R-:W-:Y:S02]  /*0b50*/  IMAD.IADD R8, R8, 0x1, R7 ;  /* 0x0000000108087824 */ /* 0x000fe400078e0207 */
[----:B-1----:R-:W-:-:S04]  /*0b60*/  FFMA R10, R9, R11, 1 ;  /* 0x3f800000090a7423 */ /* 0x002fc8000000000b */
        /* <DEDUP_REMOVED lines=8> */
[----:B------:R-:W-:-:S05]  /*0bf0*/  IMAD.IADD R11, R3, 0x1, R8 ;  /* 0x00000001030b7824 */ /* 0x000fca00078e0208 */
[----:B------:R-:W-:-:S04]  /*0c00*/  IADD3 R3, PT, PT, R11, -0x1, RZ ;  /* 0xffffffff0b037810 */ /* 0x000fc80007ffe0ff */
        /* <DEDUP_REMOVED lines=9> */
[CCC-:B------:R-:W-:Y:S01]  /*0ca0*/  FFMA.RZ R3, R14.reuse, R10.reuse, R9.reuse ;  /* 0x0000000a0e037223 */ /* 0x1c0fe2000000c009 */
[CCC-:B------:R-:W-:Y:S01]  /*0cb0*/  FFMA.RM R8, R14.reuse, R10.reuse, R9.reuse ;  /* 0x0000000a0e087223 */ /* 0x1c0fe20000004009 */
[C---:B------:R-:W-:Y:S02]  /*0cc0*/  ISETP.NE.AND P2, PT, R11.reuse, RZ, PT ;  /* 0x000000ff0b00720c */ /* 0x040fe40003f45270 */
[----:B------:R-:W-:Y:S02]  /*0cd0*/  ISETP.NE.AND P1, PT, R11, RZ, PT ;  /* 0x000000ff0b00720c */ /* 0x000fe40003f25270 */
[----:B------:R-:W-:Y:S01]  /*0ce0*/  LOP3.LUT R7, R3, 0x7fffff, RZ, 0xc0, !PT ;  /* 0x007fffff03077812 */ /* 0x000fe200078ec0ff */
[----:B------:R-:W-:Y:S01]  /*0cf0*/  FFMA.RP R3, R14, R10, R9 ;  /* 0x0000000a0e037223 */ /* 0x000fe20000008009 */
[C---:B------:R-:W-:Y:S01]  /*0d00*/  VIADD R10, R11.reuse, 0x20 ;  /* 0x000000200b0a7836 */ /* 0x040fe20000000000 */
[----:B------:R-:W-:Y:S02]  /*0d10*/  IADD3 R9, PT, PT, -R11, RZ, RZ ;  /* 0x000000ff0b097210 */ /* 0x000fe40007ffe1ff */
        /* <DEDUP_REMOVED lines=14> */
.L_x_26:
[----:B------:R-:W-:-:S04]  /*0e00*/  LOP3.LUT R0, R0, 0x80000000, RZ, 0xc0, !PT ;  /* 0x8000000000007812 */ /* 0x000fc800078ec0ff */
[----:B------:R-:W-:Y:S01]  /*0e10*/  LOP3.LUT R0, R0, 0x7f800000, RZ, 0xfc, !PT ;  /* 0x7f80000000007812 */ /* 0x000fe200078efcff */
[----:B------:R-:W-:Y:S06]  /*0e20*/  BRA `(.L_x_27) ;  /* 0x0000000000047947 */ /* 0x000fec0003800000 */
.L_x_25:
[----:B------:R-:W-:-:S07]  /*0e30*/  LEA R0, R8, R0, 0x17 ;  /* 0x0000000008007211 */ /* 0x000fce00078eb8ff */
.L_x_27:
[----:B------:R-:W-:Y:S05]  /*0e40*/  BSYNC.RECONVERGENT B2 ;  /* 0x0000000000027941 */ /* 0x000fea0003800200 */
.L_x_24:
[----:B------:R-:W-:Y:S05]  /*0e50*/  BRA `(.L_x_28) ;  /* 0x0000000000207947 */ /* 0x000fea0003800000 */
.L_x_23:
[----:B------:R-:W-:-:S04]  /*0e60*/  LOP3.LUT R0, R3, 0x80000000, R0, 0x48, !PT ;  /* 0x8000000003007812 */ /* 0x000fc800078e4800 */
[----:B------:R-:W-:Y:S01]  /*0e70*/  LOP3.LUT R0, R0, 0x7f800000, RZ, 0xfc, !PT ;  /* 0x7f80000000007812 */ /* 0x000fe200078efcff */
[----:B------:R-:W-:Y:S06]  /*0e80*/  BRA `(.L_x_28) ;  /* 0x0000000000147947 */ /* 0x000fec0003800000 */
.L_x_22:
[----:B------:R-:W-:Y:S01]  /*0e90*/  LOP3.LUT R0, R3, 0x80000000, R0, 0x48, !PT ;  /* 0x8000000003007812 */ /* 0x000fe200078e4800 */
[----:B------:R-:W-:Y:S06]  /*0ea0*/  BRA `(.L_x_28) ;  /* 0x00000000000c7947 */ /* 0x000fec0003800000 */
.L_x_21:
[----:B------:R-:W0:Y:S01]  /*0eb0*/  MUFU.RSQ R0, -QNAN ;  /* 0xffc0000000007908 */ /* 0x000e220000001400 */
[----:B------:R-:W-:Y:S05]  /*0ec0*/  BRA `(.L_x_28) ;  /* 0x0000000000047947 */ /* 0x000fea0003800000 */
.L_x_20:
[----:B------:R-:W-:-:S07]  /*0ed0*/  FADD.FTZ R0, R0, R3 ;  /* 0x0000000300007221 */ /* 0x000fce0000010000 */
.L_x_28:
[----:B------:R-:W-:Y:S05]  /*0ee0*/  BSYNC.RECONVERGENT B1 ;  /* 0x0000000000017941 */ /* 0x000fea0003800200 */
.L_x_18:
[----:B------:R-:W-:Y:S02]  /*0ef0*/  HFMA2 R7, -RZ, RZ, 0, 0 ;  /* 0x00000000ff077431 */ /* 0x000fe400000001ff */
[----:B0-----:R-:W-:Y:S02]  /*0f00*/  IMAD.MOV.U32 R3, RZ, RZ, R0 ;  /* 0x000000ffff037224 */ /* 0x001fe400078e0000 */
[----:B------:R-:W-:Y:S05]  /*0f10*/  RET.REL.NODEC R6 `(writeGridPositions) ;  /* 0xfffffff006387950 */ /* 0x000fea0003c3ffff */
.L_x_29:
        /* <DEDUP_REMOVED lines=14> */
.L_x_172:


//--------------------- .text.combineEnsemblesReferenceAligned --------------------------
	.section	.text.combineEnsemblesReferenceAligned,"ax",@progbits
	.align	128
        .global         combineEnsemblesReferenceAligned
        .type           combineEnsemblesReferenceAligned,@function
        .size           combineEnsemblesReferenceAligned,(.L_x_173 - combineEnsemblesReferenceAligned)
        .other          combineEnsemblesReferenceAligned,@"STO_CUDA_ENTRY STV_DEFAULT"
combineEnsemblesReferenceAligned:
.text.combineEnsemblesReferenceAligned:
        /* <DEDUP_REMOVED lines=8> */
[----:B------:R-:W0:Y:S02]  /*0080*/  LDCU UR4, c[0x0][0x380] ;  /* 0x00007000ff0477ac */ /* 0x000e240008000800 */
[----:B0-----:R-:W-:-:S06]  /*0090*/  UIADD3 UR4, UPT, UPT, UR4, -0x1, URZ ;  /* 0xffffffff04047890 */ /* 0x001fcc000fffe0ff */
[----:B------:R-:W-:-:S04]  /*00a0*/  I2FP.F32.U32 R3, UR4 ;  /* 0x0000000400037c45 */ /* 0x000fc80008201000 */
[----:B------:R-:W0:Y:S01]  /*00b0*/  MUFU.RCP R4, R3 ;  /* 0x0000000300047308 */ /* 0x000e220000001000 */
[----:B------:R-:W1:Y:S01]  /*00c0*/  LDCU UR4, c[0x0][0x390] ;  /* 0x00007200ff0477ac */ /* 0x000e620008000800 */
[----:B0-----:R-:W-:Y:S01]  /*00d0*/  FFMA R5, -R3, R4, 1 ;  /* 0x3f80000003057423 */ /* 0x001fe20000000104 */
[----:B-1----:R-:W-:-:S03]  /*00e0*/  I2FP.F32.U32 R8, UR4 ;  /* 0x0000000400087c45 */ /* 0x002fc60008201000 */
[----:B------:R-:W-:Y:S02]  /*00f0*/  FFMA R5, R4, R5, R4 ;  /* 0x0000000504057223 */ /* 0x000fe40000000004 */
[----:B------:R-:W-:-:S04]  /*0100*/  FADD R0, R8, R8 ;  /* 0x0000000808007221 */ /* 0x000fc80000000000 */
[----:B------:R-:W0:Y:S01]  /*0110*/  FCHK P0, R0, R3 ;  /* 0x0000000300007302 */ /* 0x000e220000000000 */
[----:B------:R-:W-:-:S04]  /*0120*/  FFMA R4, R0, R5, RZ ;  /* 0x0000000500047223 */ /* 0x000fc800000000ff */
[----:B------:R-:W-:-:S04]  /*0130*/  FFMA R6, -R3, R4, R0 ;  /* 0x0000000403067223 */ /* 0x000fc80000000100 */
[----:B------:R-:W-:Y:S01]  /*0140*/  FFMA R5, R5, R6, R4 ;  /* 0x0000000605057223 */ /* 0x000fe20000000004 */
[----:B0-----:R-:W-:Y:S06]  /*0150*/  @!P0 BRA `(.L_x_30) ;  /* 0x00000000000c8947 */ /* 0x001fec0003800000 */
[----:B------:R-:W-:-:S07]  /*0160*/  MOV R4, 0x180 ;  /* 0x0000018000047802 */ /* 0x000fce0000000f00 */
[----:B------:R-:W-:Y:S05]  /*0170*/  CALL.REL.NOINC `($__internal_2_$__cuda_sm3x_div_rn_noftz_f32_slowpath) ;  /* 0x0000000400407944 */ /* 0x000fea0003c00000 */
[----:B------:R-:W-:-:S07]  /*0180*/  IMAD.MOV.U32 R5, RZ, RZ, R0 ;  /* 0x000000ffff057224 */ /* 0x000fce00078e0000 */
.L_x_30:
[----:B------:R-:W0:Y:S01]  /*0190*/  LDCU UR4, c[0x0][0x384] ;  /* 0x00007080ff0477ac */ /* 0x000e220008000800 */
[----:B------:R-:W-:Y:S01]  /*01a0*/  FADD R5, R5, -1 ;  /* 0xbf80000005057421 */ /* 0x000fe20000000000 */
        /* <DEDUP_REMOVED lines=16> */
.L_x_31:
[----:B------:R-:W0:Y:S01]  /*02b0*/  LDCU UR4, c[0x0][0x388] ;  /* 0x00007100ff0477ac */ /* 0x000e220008000800 */
[----:B------:R-:W-:Y:S01]  /*02c0*/  FADD R6, R6, -1 ;  /* 0xbf80000006067421 */ /* 0x000fe20000000000 */
[----:B0-----:R-:W-:-:S06]  /*02d0*/  UIADD3 UR4, UPT, UPT, UR4, -0x1, URZ ;  /* 0xffffffff04047890 */ /* 0x001fcc000fffe0ff */
[----:B------:R-:W-:-:S04]  /*02e0*/  I2FP.F32.U32 R3, UR4 ;  /* 0x0000000400037c45 */ /* 0x000fc80008201000 */
[----:B------:R-:W0:Y:S01]  /*02f0*/  MUFU.RCP R4, R3 ;  /* 0x0000000300047308 */ /* 0x000e220000001000 */
[----:B------:R-:W1:Y:S01]  /*0300*/  LDCU UR4, c[0x0][0x398] ;  /* 0x00007300ff0477ac */ /* 0x000e620008000800 */
[----:B0-----:R-:W-:Y:S01]  /*0310*/  FFMA R7, -R3, R4, 1 ;  /* 0x3f80000003077423 */ /* 0x001fe20000000104 */
[----:B-1----:R-:W-:Y:S01]  /*0320*/  I2FP.F32.U32 R10, UR4 ;  /* 0x00000004000a7c45 */ /* 0x002fe20008201000 */
[----:B------:R-:W0:Y:S02]  /*0330*/  LDCU.64 UR4, c[0x0][0x358] ;  /* 0x00006b00ff0477ac */ /* 0x000e240008000a00 */
[----:B------:R-:W-:Y:S02]  /*0340*/  FFMA R7, R4, R7, R4 ;  /* 0x0000000704077223 */ /* 0x000fe40000000004 */
[----:B------:R-:W-:-:S04]  /*0350*/  FADD R0, R10, R10 ;  /* 0x0000000a0a007221 */ /* 0x000fc80000000000 */
[----:B------:R-:W1:Y:S01]  /*0360*/  FCHK P0, R0, R3 ;  /* 0x0000000300007302 */ /* 0x000e620000000000 */
[----:B------:R-:W-:-:S04]  /*0370*/  FFMA R4, R0, R7, RZ ;  /* 0x0000000700047223 */ /* 0x000fc800000000ff */
[----:B------:R-:W-:-:S04]  /*0380*/  FFMA R11, -R3, R4, R0 ;  /* 0x00000004030b7223 */ /* 0x000fc80000000100 */
[----:B------:R-:W-:Y:S01]  /*0390*/  FFMA R7, R7, R11, R4 ;  /* 0x0000000b07077223 */ /* 0x000fe20000000004 */
[----:B01----:R-:W-:Y:S06]  /*03a0*/  @!P0 BRA `(.L_x_32) ;  /* 0x00000000000c8947 */ /* 0x003fec0003800000 */
[----:B------:R-:W-:-:S07]  /*03b0*/  MOV R4, 0x3d0 ;  /* 0x000003d000047802 */ /* 0x000fce0000000f00 */
[----:B------:R-:W-:Y:S05]  /*03c0*/  CALL.REL.NOINC `($__internal_2_$__cuda_sm3x_div_rn_noftz_f32_slowpath) ;  /* 0x0000000000ac7944 */ /* 0x000fea0003c00000 */
[----:B------:R-:W-:-:S07]  /*03d0*/  IMAD.MOV.U32 R7, RZ, RZ, R0 ;  /* 0x000000ffff077224 */ /* 0x000fce00078e0000 */
.L_x_32:
[----:B------:R-:W0:Y:S01]  /*03e0*/  LDC.64 R12, c[0x0][0x3b0] ;  /* 0x0000ec00ff0c7b82 */ /* 0x000e220000000a00 */
[----:B------:R-:W-:Y:S01]  /*03f0*/  HFMA2 R11, -RZ, RZ, -3, 0 ;  /* 0xc2000000ff0b7431 */ /* 0x000fe200000001ff */
[----:B------:R-:W-:Y:S01]  /*0400*/  PLOP3.LUT P1, PT, PT, PT, PT, 0x80, 0x8 ;  /* 0x000000000008781c */ /* 0x000fe20003f2f070 */
[----:B------:R-:W-:Y:S01]  /*0410*/  FADD R7, R7, -1 ;  /* 0xbf80000007077421 */ /* 0x000fe20000000000 */
[----:B------:R-:W-:Y:S01]  /*0420*/  FADD R8, R8, 0.5 ;  /* 0x3f00000008087421 */ /* 0x000fe20000000000 */
[----:B------:R-:W-:Y:S01]  /*0430*/  FADD R9, R9, 0.5 ;  /* 0x3f00000009097421 */ /* 0x000fe20000000000 */
[----:B------:R-:W-:Y:S01]  /*0440*/  FADD R10, R10, 0.5 ;  /* 0x3f0000000a0a7421 */ /* 0x000fe20000000000 */
[----:B0-----:R-:W-:-:S06]  /*0450*/  IMAD.WIDE.U32 R12, R2, 0x8, R12 ;  /* 0x00000008020c7825 */ /* 0x001fcc00078e000c */
[----:B------:R0:W4:Y:S02]  /*0460*/  LDG.E R12, desc[UR4][R12.64] ;  /* 0x000000040c0c7981 */ /* 0x000124000c1e1900 */
[----:B0-----:R-:W-:-:S07]  /*0470*/  IMAD.MOV.U32 R13, RZ, RZ, RZ ;  /* 0x000000ffff0d7224 */ /* 0x001fce00078e00ff */
.L_x_33:
[----:B------:R-:W-:Y:S02]  /*0480*/  PLOP3.LUT P0, PT, P0, P1, PT, 0xf2, 0x2f ;  /* 0x00000000002f781c */ /* 0x000fe40000703e72 */
[----:B0---4-:R-:W-:-:S08]  /*0490*/  @P1 R2UR P0, UR6, R12 ;  /* 0x000000000c0612ca */ /* 0x011fd00000000000 */
[----:B------:R-:W-:Y:S02]  /*04a0*/  PLOP3.LUT P0, PT, P0, P1, PT, 0xf2, 0x2f ;  /* 0x00000000002f781c */ /* 0x000fe40000703e72 */
[----:B------:R-:W-:-:S13]  /*04b0*/  @P1 R2UR.OR P0, UR7, R13 ;  /* 0x000000000d0712ca */ /* 0x000fda0000100000 */
[----:B-----5:R0:W5:Y:S01]  /*04c0*/  @!P0 TEX.LL RZ, R3, R8, R11, UR6, 3D, 0x1 ;  /* 0x48ff060b08038f60 */ /* 0x02016200089e01ff */
[----:B------:R-:W-:Y:S02]  /*04d0*/  @P1 PLOP3.LUT P1, PT, P0, PT, PT, 0x80, 0x8 ;  /* 0x000000000008181c */ /* 0x000fe4000072f070 */
[----:B------:R-:W-:-:S11]  /*04e0*/  PLOP3.LUT P0, PT, PT, PT, PT, 0x80, 0x8 ;  /* 0x000000000008781c */ /* 0x000fd60003f0f070 */
[----:B------:R-:W-:Y:S05]  /*04f0*/  @P1 BRA.U.ANY `(.L_x_33) ;  /* 0xfffffffd00e01947 */ /* 0x000fea000393ffff */
[----:B0-----:R-:W0:Y:S01]  /*0500*/  LDC R9, c[0x0][0x3a0] ;  /* 0x0000e800ff097b82 */ /* 0x001e220000000800 */
[----:B------:R-:W1:Y:S01]  /*0510*/  LDCU UR6, c[0x0][0x39c] ;  /* 0x00007380ff0677ac */ /* 0x000e620008000800 */
[----:B------:R-:W-:Y:S01]  /*0520*/  BSSY.RECONVERGENT B0, `(.L_x_34) ;  /* 0x000000f000007945 */ /* 0x000fe20003800200 */
[----:B-1---5:R-:W-:Y:S01]  /*0530*/  FADD R0, R3, -UR6 ;  /* 0x8000000603007e21 */ /* 0x022fe20008000000 */
[----:B0-----:R-:W-:-:S04]  /*0540*/  FADD R9, R9, -UR6 ;  /* 0x8000000609097e21 */ /* 0x001fc80008000000 */
[----:B------:R-:W0:Y:S08]  /*0550*/  MUFU.RCP R4, R9 ;  /* 0x0000000900047308 */ /* 0x000e300000001000 */
[----:B------:R-:W1:Y:S01]  /*0560*/  FCHK P0, R0, R9 ;  /* 0x0000000900007302 */ /* 0x000e620000000000 */
[----:B0-----:R-:W-:-:S04]  /*0570*/  FFMA R11, -R9, R4, 1 ;  /* 0x3f800000090b7423 */ /* 0x001fc80000000104 */
[----:B------:R-:W-:-:S04]  /*0580*/  FFMA R11, R4, R11, R4 ;  /* 0x0000000b040b7223 */ /* 0x000fc80000000004 */
[----:B------:R-:W-:-:S04]  /*0590*/  FFMA R4, R0, R11, RZ ;  /* 0x0000000b00047223 */ /* 0x000fc800000000ff */
[----:B------:R-:W-:-:S04]  /*05a0*/  FFMA R3, -R9, R4, R0 ;  /* 0x0000000409037223 */ /* 0x000fc80000000100 */
[----:B------:R-:W-:Y:S01]  /*05b0*/  FFMA R4, R11, R3, R4 ;  /* 0x000000030b047223 */ /* 0x000fe20000000004 */
[----:B-1----:R-:W-:Y:S06]  /*05c0*/  @!P0 BRA `(.L_x_35) ;  /* 0x0000000000108947 */ /* 0x002fec0003800000 */
[----:B------:R-:W-:Y:S01]  /*05d0*/  IMAD.MOV.U32 R3, RZ, RZ, R9 ;  /* 0x000000ffff037224 */ /* 0x000fe200078e0009 */
[----:B------:R-:W-:-:S07]  /*05e0*/  MOV R4, 0x600 ;  /* 0x0000060000047802 */ /* 0x000fce0000000f00 */
[----:B------:R-:W-:Y:S05]  /*05f0*/  CALL.REL.NOINC `($__internal_2_$__cuda_sm3x_div_rn_noftz_f32_slowpath) ;  /* 0x0000000000207944 */ /* 0x000fea0003c00000 */
[----:B------:R-:W-:-:S07]  /*0600*/  IMAD.MOV.U32 R4, RZ, RZ, R0 ;  /* 0x000000ffff047224 */ /* 0x000fce00078e0000 */
.L_x_35:
[----:B------:R-:W-:Y:S05]  /*0610*/  BSYNC.RECONVERGENT B0 ;  /* 0x0000000000007941 */ /* 0x000fea0003800200 */
.L_x_34:
[----:B------:R-:W0:Y:S01]  /*0620*/  LDC.64 R8, c[0x0][0x3a8] ;  /* 0x0000ea00ff087b82 */ /* 0x000e220000000a00 */
[----:B------:R-:W1:Y:S02]  /*0630*/  LDCU UR6, c[0x0][0x3b8] ;  /* 0x00007700ff0677ac */ /* 0x000e640008000800 */
[----:B-1----:R-:W-:-:S04]  /*0640*/  IMAD R3, R2, UR6, RZ ;  /* 0x0000000602037c24 */ /* 0x002fc8000f8e02ff */
[----:B0-----:R-:W-:-:S05]  /*0650*/  IMAD.WIDE.U32 R2, R3, 0x10, R8 ;  /* 0x0000001003027825 */ /* 0x001fca00078e0008 */
[----:B------:R-:W-:Y:S01]  /*0660*/  STG.E.128 desc[UR4][R2.64], R4 ;  /* 0x0000000402007986 */ /* 0x000fe2000c101d04 */
[----:B------:R-:W-:Y:S05]  /*0670*/  EXIT ;  /* 0x000000000000794d */ /* 0x000fea0003800000 */
        .weak           $__internal_2_$__cuda_sm3x_div_rn_noftz_f32_slowpath
        .type           $__internal_2_$__cuda_sm3x_div_rn_noftz_f32_slowpath,@function
        .size           $__internal_2_$__cuda_sm3x_div_rn_noftz_f32_slowpath,(.L_x_173 - $__internal_2_$__cuda_sm3x_div_rn_noftz_f32_slowpath)
$__internal_2_$__cuda_sm3x_div_rn_noftz_f32_slowpath:
[--C-:B------:R-:W-:Y:S01]  /*0680*/  SHF.R.U32.HI R12, RZ, 0x17, R3.reuse ;  /* 0x00000017ff0c7819 */ /* 0x100fe20000011603 */
[----:B------:R-:W-:Y:S01]  /*0690*/  BSSY.RECONVERGENT B1, `(.L_x_36) ;  /* 0x0000063000017945 */ /* 0x000fe20003800200 */
[----:B------:R-:W-:Y:S01]  /*06a0*/  SHF.R.U32.HI R11, RZ, 0x17, R0 ;  /* 0x00000017ff0b7819 */ /* 0x000fe20000011600 */
[----:B------:R-:W-:Y:S01]  /*06b0*/  IMAD.MOV.U32 R13, RZ, RZ, R3 ;  /* 0x000000ffff0d7224 */ /* 0x000fe200078e0003 */
[----:B------:R-:W-:Y:S02]  /*06c0*/  LOP3.LUT R12, R12, 0xff, RZ, 0xc0, !PT ;  /* 0x000000ff0c0c7812 */ /* 0x000fe400078ec0ff */
[----:B------:R-:W-:Y:S02]  /*06d0*/  LOP3.LUT R16, R11, 0xff, RZ, 0xc0, !PT ;  /* 0x000000ff0b107812 */ /* 0x000fe400078ec0ff */
[----:B------:R-:W-:-:S03]  /*06e0*/  IADD3 R15, PT, PT, R12, -0x1, RZ ;  /* 0xffffffff0c0f7810 */ /* 0x000fc60007ffe0ff */
[----:B------:R-:W-:Y:S01]  /*06f0*/  VIADD R14, R16, 0xffffffff ;  /* 0xffffffff100e7836 */ /* 0x000fe20000000000 */
        /* <DEDUP_REMOVED lines=22> */
[----:B------:R-:W-:Y:S01]  /*0860*/  @P0 MOV R11, RZ ;  /* 0x000000ff000b0202 */ /* 0x000fe20000000f00 */
[----:B------:R-:W-:Y:S02]  /*0870*/  @!P0 IMAD.MOV.U32 R11, RZ, RZ, -0x40 ;  /* 0xffffffc0ff0b8424 */ /* 0x000fe400078e00ff */
[----:B------:R-:W-:Y:S01]  /*0880*/  @!P0 FFMA R0, R0, 1.84467440737095516160e+19, RZ ;  /* 0x5f80000000008823 */ /* 0x000fe200000000ff */
[----:B------:R-:W-:Y:S01]  /*0890*/  @!P1 FFMA R13, R3, 1.84467440737095516160e+19, RZ ;  /* 0x5f800000030d9823 */ /* 0x000fe200000000ff */
[----:B------:R-:W-:-:S07]  /*08a0*/  @!P1 VIADD R11, R11, 0x40 ;  /* 0x000000400b0b9836 */ /* 0x000fce0000000000 */
.L_x_37:
[----:B------:R-:W-:Y:S01]  /*08b0*/  LEA R14, R12, 0xc0800000, 0x17 ;  /* 0xc08000000c0e7811 */ /* 0x000fe200078eb8ff */
[----:B------:R-:W-:Y:S03]  /*08c0*/  BSSY.RECONVERGENT B2, `(.L_x_42) ;  /* 0x0000036000027945 */ /* 0x000fe60003800200 */
[----:B------:R-:W-:Y:S01]  /*08d0*/  IADD3 R14, PT, PT, -R14, R13, RZ ;  /* 0x0000000d0e0e7210 */ /* 0x000fe20007ffe1ff */
[----:B------:R-:W-:-:S03]  /*08e0*/  VIADD R13, R16, 0xffffff81 ;  /* 0xffffff81100d7836 */ /* 0x000fc60000000000 */
        /* <DEDUP_REMOVED lines=13> */
[----:B------:R-:W-:-:S04]  /*09c0*/  LOP3.LUT R12, R12, 0xff, RZ, 0xc0, !PT ;  /* 0x000000ff0c0c7812 */ /* 0x000fc800078ec0ff */
[----:B------:R-:W-:-:S05]  /*09d0*/  IADD3 R17, PT, PT, R12, R11, RZ ;  /* 0x0000000b0c117210 */ /* 0x000fca0007ffe0ff */
        /* <DEDUP_REMOVED lines=11> */
[C---:B------:R-:W-:Y:S02]  /*0a90*/  VIADD R14, R17.reuse, 0x20 ;  /* 0x00000020110e7836 */ /* 0x040fe40000000000 */
[CCC-:B------:R-:W-:Y:S01]  /*0aa0*/  FFMA.RM R12, R18.reuse, R16.reuse, R15.reuse ;  /* 0x00000010120c7223 */ /* 0x1c0fe2000000400f */
[----:B------:R-:W-:Y:S02]  /*0ab0*/  ISETP.NE.AND P2, PT, R17, RZ, PT ;  /* 0x000000ff1100720c */ /* 0x000fe40003f45270 */
[----:B------:R-:W-:Y:S01]  /*0ac0*/  LOP3.LUT R13, R11, 0x7fffff, RZ, 0xc0, !PT ;  /* 0x007fffff0b0d7812 */ /* 0x000fe200078ec0ff */
[----:B------:R-:W-:Y:S01]  /*0ad0*/  FFMA.RP R11, R18, R16, R15 ;  /* 0x00000010120b7223 */ /* 0x000fe2000000800f */
[----:B------:R-:W-:Y:S02]  /*0ae0*/  ISETP.NE.AND P1, PT, R17, RZ, PT ;  /* 0x000000ff1100720c */ /* 0x000fe40003f25270 */
[----:B------:R-:W-:-:S02]  /*0af0*/  LOP3.LUT R13, R13, 0x800000, RZ, 0xfc, !PT ;  /* 0x008000000d0d7812 */ /* 0x000fc400078efcff */
[----:B------:R-:W-:Y:S02]  /*0b00*/  IADD3 R15, PT, PT, -R17, RZ, RZ ;  /* 0x000000ff110f7210 */ /* 0x000fe40007ffe1ff */
[----:B------:R-:W-:Y:S02]  /*0b10*/  SHF.L.U32 R14, R13, R14, RZ ;  /* 0x0000000e0d0e7219 */ /* 0x000fe400000006ff */
[----:B------:R-:W-:Y:S02]  /*0b20*/  FSETP.NEU.FTZ.AND P0, PT, R11, R12, PT ;  /* 0x0000000c0b00720b */ /* 0x000fe40003f1d000 */
[----:B------:R-:W-:Y:S02]  /*0b30*/  SEL R12, R15, RZ, P2 ;  /* 0x000000ff0f0c7207 */ /* 0x000fe40001000000 */
[----:B------:R-:W-:Y:S02]  /*0b40*/  ISETP.NE.AND P1, PT, R14, RZ, P1 ;  /* 0x000000ff0e00720c */ /* 0x000fe40000f25270 */
[----:B------:R-:W-:-:S02]  /*0b50*/  SHF.R.U32.HI R12, RZ, R12, R13 ;  /* 0x0000000cff0c7219 */ /* 0x000fc4000001160d */
[----:B------:R-:W-:Y:S02]  /*0b60*/  PLOP3.LUT P0, PT, P0, P1, PT, 0xf8, 0x8f ;  /* 0x00000000008f781c */ /* 0x000fe40000703f70 */
[----:B------:R-:W-:Y:S02]  /*0b70*/  SHF.R.U32.HI R14, RZ, 0x1, R12 ;  /* 0x00000001ff0e7819 */ /* 0x000fe4000001160c */
[----:B------:R-:W-:-:S04]  /*0b80*/  SEL R11, RZ, 0x1, !P0 ;  /* 0x00000001ff0b7807 */ /* 0x000fc80004000000 */
[----:B------:R-:W-:-:S04]  /*0b90*/  LOP3.LUT R11, R11, 0x1, R14, 0xf8, !PT ;  /* 0x000000010b0b7812 */ /* 0x000fc800078ef80e */
[----:B------:R-:W-:-:S05]  /*0ba0*/  LOP3.LUT R11, R11, R12, RZ, 0xc0, !PT ;  /* 0x0000000c0b0b7212 */ /* 0x000fca00078ec0ff */
[----:B------:R-:W-:-:S05]  /*0bb0*/  IMAD.IADD R11, R14, 0x1, R11 ;  /* 0x000000010e0b7824 */ /* 0x000fca00078e020b */
[----:B------:R-:W-:Y:S01]  /*0bc0*/  LOP3.LUT R0, R11, R0, RZ, 0xfc, !PT ;  /* 0x000000000b007212 */ /* 0x000fe200078efcff */
[----:B------:R-:W-:Y:S06]  /*0bd0*/  BRA `(.L_x_45) ;  /* 0x0000000000107947 */ /* 0x000fec0003800000 */
.L_x_44:
[----:B------:R-:W-:-:S04]  /*0be0*/  LOP3.LUT R0, R0, 0x80000000, RZ, 0xc0, !PT ;  /* 0x8000000000007812 */ /* 0x000fc800078ec0ff */
[----:B------:R-:W-:Y:S01]  /*0bf0*/  LOP3.LUT R0, R0, 0x7f800000, RZ, 0xfc, !PT ;  /* 0x7f80000000007812 */ /* 0x000fe200078efcff */
[----:B------:R-:W-:Y:S06]  /*0c00*/  BRA `(.L_x_45) ;  /* 0x0000000000047947 */ /* 0x000fec0003800000 */
.L_x_43:
[----:B------:R-:W-:-:S07]  /*0c10*/  IMAD R0, R11, 0x800000, R0 ;  /* 0x008000000b007824 */ /* 0x000fce00078e0200 */
.L_x_45:
[----:B------:R-:W-:Y:S05]  /*0c20*/  BSYNC.RECONVERGENT B2 ;  /* 0x0000000000027941 */ /* 0x000fea0003800200 */
.L_x_42:
[----:B------:R-:W-:Y:S05]  /*0c30*/  BRA `(.L_x_46) ;  /* 0x0000000000207947 */ /* 0x000fea0003800000 */
.L_x_41:
[----:B------:R-:W-:-:S04]  /*0c40*/  LOP3.LUT R0, R13, 0x80000000, R0, 0x48, !PT ;  /* 0x800000000d007812 */ /* 0x000fc800078e4800 */
[----:B------:R-:W-:Y:S01]  /*0c50*/  LOP3.LUT R0, R0, 0x7f800000, RZ, 0xfc, !PT ;  /* 0x7f80000000007812 */ /* 0x000fe200078efcff */
[----:B------:R-:W-:Y:S06]  /*0c60*/  BRA `(.L_x_46) ;  /* 0x0000000000147947 */ /* 0x000fec0003800000 */
.L_x_40:
[----:B------:R-:W-:Y:S01]  /*0c70*/  LOP3.LUT R0, R13, 0x80000000, R0, 0x48, !PT ;  /* 0x800000000d007812 */ /* 0x000fe200078e4800 */
[----:B------:R-:W-:Y:S06]  /*0c80*/  BRA `(.L_x_46) ;  /* 0x00000000000c7947 */ /* 0x000fec0003800000 */
.L_x_39:
[----:B------:R-:W0:Y:S01]  /*0c90*/  MUFU.RSQ R0, -QNAN ;  /* 0xffc0000000007908 */ /* 0x000e220000001400 */
[----:B------:R-:W-:Y:S05]  /*0ca0*/  BRA `(.L_x_46) ;  /* 0x0000000000047947 */ /* 0x000fea0003800000 */
.L_x_38:
[----:B------:R-:W-:-:S07]  /*0cb0*/  FADD.FTZ R0, R0, R3 ;  /* 0x0000000300007221 */ /* 0x000fce0000010000 */
.L_x_46:
[----:B------:R-:W-:Y:S05]  /*0cc0*/  BSYNC.RECONVERGENT B1 ;  /* 0x0000000000017941 */ /* 0x000fea0003800200 */
.L_x_36:
[----:B------:R-:W-:Y:S01]  /*0cd0*/  MOV R12, R4 ;  /* 0x00000004000c7202 */ /* 0x000fe20000000f00 */
[----:B------:R-:W-:-:S04]  /*0ce0*/  IMAD.MOV.U32 R13, RZ, RZ, 0x0 ;  /* 0x00000000ff0d7424 */ /* 0x000fc800078e00ff */
[----:B0-----:R-:W-:Y:S05]  /*0cf0*/  RET.REL.NODEC R12 `(combineEnsemblesReferenceAligned) ;  /* 0xfffffff00cc07950 */ /* 0x001fea0003c3ffff */
.L_x_47:
        /* <DEDUP_REMOVED lines=16> */
.L_x_173:


//--------------------- .text.combineEnsemblesAligned --------------------------
	.section	.text.combineEnsemblesAligned,"ax",@progbits
	.align	128
        .global         combineEnsemblesAligned
        .type           combineEnsemblesAligned,@function
        .size           combineEnsemblesAligned,(.L_x_174 - combineEnsemblesAligned)
        .other          combineEnsemblesAligned,@"STO_CUDA_ENTRY STV_DEFAULT"
combineEnsemblesAligned:
.text.combineEnsemblesAligned:
        /* <DEDUP_REMOVED lines=11> */
[----:B0-----:R-:W0:Y:S01]  /*00b0*/  I2F.U32.RP R0, UR6 ;  /* 0x0000000600007d06 */ /* 0x001e220008209000 */
[----:B------:R-:W-:Y:S02]  /*00c0*/  UIMAD UR4, UR6, UR7, URZ ;  /* 0x00000007060472a4 */ /* 0x000fe4000f8e02ff */
[----:B------:R-:W-:-:S05]  /*00d0*/  ISETP.NE.U32.AND P2, PT, RZ, UR6, PT ;  /* 0x00000006ff007c0c */ /* 0x000fca000bf45070 */
[----:B------:R-:W2:Y:S08]  /*00e0*/  I2F.U32.RP R8, UR7 ;  /* 0x0000000700087d06 */ /* 0x000eb00008209000 */
[----:B0-----:R-:W0:Y:S08]  /*00f0*/  MUFU.RCP R0, R0 ;  /* 0x0000000000007308 */ /* 0x001e300000001000 */
[----:B------:R-:W3:Y:S08]  /*0100*/  I2F.U32.RP R9, UR4 ;  /* 0x0000000400097d06 */ /* 0x000ef00008209000 */
[----:B--2---:R-:W2:Y:S01]  /*0110*/  MUFU.RCP R8, R8 ;  /* 0x0000000800087308 */ /* 0x004ea20000001000 */
[----:B0-----:R-:W-:-:S02]  /*0120*/  IADD3 R2, PT, PT, R0, 0xffffffe, RZ ;  /* 0x0ffffffe00027810 */ /* 0x001fc40007ffe0ff */
[----:B-1----:R-:W-:Y:S01]  /*0130*/  IADD3 R0, PT, PT, R17, UR5, RZ ;  /* 0x0000000511007c10 */ /* 0x002fe2000fffe0ff */
[----:B------:R-:W-:-:S04]  /*0140*/  UIADD3 UR5, UPT, UPT, UR6, -0x1, URZ ;  /* 0xffffffff06057890 */ /* 0x000fc8000fffe0ff */
[----:B------:R0:W1:Y:S08]  /*0150*/  F2I.FTZ.U32.TRUNC.NTZ R3, R2 ;  /* 0x0000000200037305 */ /* 0x000070000021f000 */
[----:B---3--:R-:W3:Y:S01]  /*0160*/  MUFU.RCP R9, R9 ;  /* 0x0000000900097308 */ /* 0x008ee20000001000 */
[----:B0-----:R-:W-:Y:S01]  /*0170*/  HFMA2 R2, -RZ, RZ, 0, 0 ;  /* 0x00000000ff027431 */ /* 0x001fe200000001ff */
[----:B--2---:R-:W-:-:S02]  /*0180*/  IADD3 R4, PT, PT, R8, 0xffffffe, RZ ;  /* 0x0ffffffe08047810 */ /* 0x004fc40007ffe0ff */
[----:B-1----:R-:W-:-:S05]  /*0190*/  IADD3 R5, PT, PT, RZ, -R3, RZ ;  /* 0x80000003ff057210 */ /* 0x002fca0007ffe0ff */
[----:B------:R-:W-:-:S04]  /*01a0*/  IMAD R5, R5, UR6, RZ ;  /* 0x0000000605057c24 */ /* 0x000fc8000f8e02ff */
[----:B------:R-:W-:Y:S01]  /*01b0*/  IMAD.HI.U32 R3, R3, R5, R2 ;  /* 0x0000000503037227 */ /* 0x000fe200078e0002 */
[----:B---3--:R-:W-:Y:S01]  /*01c0*/  IADD3 R6, PT, PT, R9, 0xffffffe, RZ ;  /* 0x0ffffffe09067810 */ /* 0x008fe20007ffe0ff */
[----:B------:R0:W-:Y:S02]  /*01d0*/  F2I.FTZ.U32.TRUNC.NTZ R5, R4 ;  /* 0x0000000400057305 */ /* 0x0001e4000021f000 */
[----:B------:R-:W-:Y:S02]  /*01e0*/  IMAD R9, RZ, RZ, -UR4 ;  /* 0x80000004ff097e24 */ /* 0x000fe4000f8e02ff */
[----:B------:R-:W-:-:S04]  /*01f0*/  IMAD.HI.U32 R2, R3, R0, RZ ;  /* 0x0000000003027227 */ /* 0x000fc800078e00ff */
[----:B------:R-:W-:Y:S01]  /*0200*/  IMAD.MOV R3, RZ, RZ, -R2 ;  /* 0x000000ffff037224 */ /* 0x000fe200078e0a02 */
[----:B------:R1:W2:Y:S01]  /*0210*/  F2I.FTZ.U32.TRUNC.NTZ R7, R6 ;  /* 0x0000000600077305 */ /* 0x0002a2000021f000 */
[----:B0-----:R-:W-:Y:S02]  /*0220*/  MOV R4, RZ ;  /* 0x000000ff00047202 */ /* 0x001fe40000000f00 */
[----:B------:R-:W-:-:S05]  /*0230*/  IMAD R3, R3, UR6, R0 ;  /* 0x0000000603037c24 */ /* 0x000fca000f8e0200 */
[----:B------:R-:W-:Y:S01]  /*0240*/  ISETP.GE.U32.AND P0, PT, R3, UR6, PT ;  /* 0x0000000603007c0c */ /* 0x000fe2000bf06070 */
[----:B-1----:R-:W-:Y:S02]  /*0250*/  HFMA2 R6, -RZ, RZ, 0, 0 ;  /* 0x00000000ff067431 */ /* 0x002fe400000001ff */
[----:B--2---:R-:W-:-:S04]  /*0260*/  IMAD R9, R9, R7, RZ ;  /* 0x0000000709097224 */ /* 0x004fc800078e02ff */
[----:B------:R-:W-:-:S06]  /*0270*/  IMAD.HI.U32 R7, R7, R9, R6 ;  /* 0x0000000907077227 */ /* 0x000fcc00078e0006 */
[----:B------:R-:W-:Y:S02]  /*0280*/  @P0 IADD3 R3, PT, PT, R3, -UR6, RZ ;  /* 0x8000000603030c10 */ /* 0x000fe4000fffe0ff */
[----:B------:R-:W-:Y:S02]  /*0290*/  @P0 IADD3 R2, PT, PT, R2, 0x1, RZ ;  /* 0x0000000102020810 */ /* 0x000fe40007ffe0ff */
[----:B------:R-:W-:Y:S01]  /*02a0*/  ISETP.GE.U32.AND P1, PT, R3, UR6, PT ;  /* 0x0000000603007c0c */ /* 0x000fe2000bf26070 */
[----:B------:R-:W-:Y:S01]  /*02b0*/  IMAD.HI.U32 R10, R7, R0, RZ ;  /* 0x00000000070a7227 */ /* 0x000fe200078e00ff */
[----:B------:R-:W-:-:S05]  /*02c0*/  IADD3 R3, PT, PT, RZ, -R5, RZ ;  /* 0x80000005ff037210 */ /* 0x000fca0007ffe0ff */
[----:B------:R-:W-:-:S04]  /*02d0*/  IMAD R3, R3, UR7, RZ ;  /* 0x0000000703037c24 */ /* 0x000fc8000f8e02ff */
[----:B------:R-:W-:Y:S01]  /*02e0*/  IMAD.HI.U32 R5, R5, R3, R4 ;  /* 0x0000000305057227 */ /* 0x000fe200078e0004 */
[----:B------:R-:W-:Y:S02]  /*02f0*/  IADD3 R3, PT, PT, -R10, RZ, RZ ;  /* 0x000000ff0a037210 */ /* 0x000fe40007ffe1ff */
[----:B------:R-:W-:Y:S02]  /*0300*/  @P1 IADD3 R2, PT, PT, R2, 0x1, RZ ;  /* 0x0000000102021810 */ /* 0x000fe40007ffe0ff */
[----:B------:R-:W-:Y:S01]  /*0310*/  @!P2 LOP3.LUT R2, RZ, UR6, RZ, 0x33, !PT ;  /* 0x00000006ff02ac12 */ /* 0x000fe2000f8e33ff */
[----:B------:R-:W-:Y:S01]  /*0320*/  IMAD R3, R3, UR4, R0 ;  /* 0x0000000403037c24 */ /* 0x000fe2000f8e0200 */
[----:B------:R-:W-:Y:S02]  /*0330*/  ISETP.NE.U32.AND P2, PT, RZ, UR7, PT ;  /* 0x00000007ff007c0c */ /* 0x000fe4000bf45070 */
[----:B------:R-:W-:Y:S01]  /*0340*/  IADD3 R7, PT, PT, -R2, RZ, RZ ;  /* 0x000000ff02077210 */ /* 0x000fe20007ffe1ff */
[----:B------:R-:W-:Y:S01]  /*0350*/  IMAD.HI.U32 R5, R5, R2, RZ ;  /* 0x0000000205057227 */ /* 0x000fe200078e00ff */
[----:B------:R-:W-:-:S03]  /*0360*/  ISETP.GE.U32.AND P0, PT, R3, UR4, PT ;  /* 0x0000000403007c0c */ /* 0x000fc6000bf06070 */
[----:B------:R-:W-:Y:S01]  /*0370*/  IMAD.MOV R9, RZ, RZ, -R5 ;  /* 0x000000ffff097224 */ /* 0x000fe200078e0a05 */
[----:B------:R-:W-:Y:S01]  /*0380*/  I2FP.F32.U32 R5, UR5 ;  /* 0x0000000500057c45 */ /* 0x000fe20008201000 */
[----:B------:R-:W-:Y:S01]  /*0390*/  IMAD R8, R7, UR6, R0 ;  /* 0x0000000607087c24 */ /* 0x000fe2000f8e0200 */
[----:B------:R-:W0:Y:S01]  /*03a0*/  LDCU UR5, c[0x0][0x38c] ;  /* 0x00007180ff0577ac */ /* 0x000e220008000800 */
[----:B------:R-:W-:Y:S01]  /*03b0*/  IMAD R9, R9, UR7, R2 ;  /* 0x0000000709097c24 */ /* 0x000fe2000f8e0202 */
[----:B------:R-:W1:Y:S02]  /*03c0*/  MUFU.RCP R4, R5 ;  /* 0x0000000500047308 */ /* 0x000e640000001000 */
[----:B------:R-:W-:Y:S02]  /*03d0*/  I2FP.F32.U32 R8, R8 ;  /* 0x0000000800087245 */ /* 0x000fe40000201000 */
[----:B------:R-:W-:Y:S01]  /*03e0*/  ISETP.GE.U32.AND P1, PT, R9, UR7, PT ;  /* 0x0000000709007c0c */ /* 0x000fe2000bf26070 */
[----:B------:R-:W-:Y:S01]  /*03f0*/  @P0 VIADD R10, R10, 0x1 ;  /* 0x000000010a0a0836 */ /* 0x000fe20000000000 */
[----:B------:R-:W-:Y:S01]  /*0400*/  @P0 IADD3 R3, PT, PT, R3, -UR4, RZ ;  /* 0x8000000403030c10 */ /* 0x000fe2000fffe0ff */
[----:B------:R-:W-:-:S03]  /*0410*/  FADD R0, R8, R8 ;  /* 0x0000000808007221 */ /* 0x000fc60000000000 */
[----:B------:R-:W-:Y:S01]  /*0420*/  ISETP.GE.U32.AND P3, PT, R3, UR4, PT ;  /* 0x0000000403007c0c */ /* 0x000fe2000bf66070 */
[----:B------:R-:W2:Y:S01]  /*0430*/  FCHK P0, R0, R5 ;  /* 0x0000000500007302 */ /* 0x000ea20000000000 */
[----:B0-----:R-:W-:-:S05]  /*0440*/  IMAD R21, R17, UR5, RZ ;  /* 0x0000000511157c24 */ /* 0x001fca000f8e02ff */
[----:B------:R-:W-:Y:S01]  /*0450*/  @P1 IADD3 R9, PT, PT, R9, -UR7, RZ ;  /* 0x8000000709091c10 */ /* 0x000fe2000fffe0ff */
[----:B-1----:R-:W-:Y:S01]  /*0460*/  FFMA R7, -R5, R4, 1 ;  /* 0x3f80000005077423 */ /* 0x002fe20000000104 */
[----:B------:R-:W-:Y:S02]  /*0470*/  ISETP.NE.U32.AND P1, PT, RZ, UR4, PT ;  /* 0x00000004ff007c0c */ /* 0x000fe4000bf25070 */
[----:B------:R-:W-:Y:S01]  /*0480*/  ISETP.GE.U32.AND P4, PT, R9, UR7, PT ;  /* 0x0000000709007c0c */ /* 0x000fe2000bf86070 */
[----:B------:R-:W-:Y:S01]  /*0490*/  FFMA R7, R4, R7, R4 ;  /* 0x0000000704077223 */ /* 0x000fe20000000004 */
[----:B------:R-:W-:-:S03]  /*04a0*/  @P3 IADD3 R10, PT, PT, R10, 0x1, RZ ;  /* 0x000000010a0a3810 */ /* 0x000fc60007ffe0ff */
[----:B------:R-:W-:-:S04]  /*04b0*/  FFMA R2, R0, R7, RZ ;  /* 0x0000000700027223 */ /* 0x000fc800000000ff */
[----:B------:R-:W-:Y:S02]  /*04c0*/  FFMA R3, -R5, R2, R0 ;  /* 0x0000000205037223 */ /* 0x000fe40000000100 */
[----:B------:R-:W-:Y:S02]  /*04d0*/  @!P1 LOP3.LUT R10, RZ, UR4, RZ, 0x33, !PT ;  /* 0x00000004ff0a9c12 */ /* 0x000fe4000f8e33ff */
[----:B------:R-:W-:Y:S01]  /*04e0*/  @P4 IADD3 R9, PT, PT, R9, -UR7, RZ ;  /* 0x8000000709094c10 */ /* 0x000fe2000fffe0ff */
[----:B------:R-:W-:Y:S01]  /*04f0*/  FFMA R13, R7, R3, R2 ;  /* 0x00000003070d7223 */ /* 0x000fe20000000002 */
[----:B------:R-:W-:Y:S01]  /*0500*/  @!P2 LOP3.LUT R9, RZ, UR7, RZ, 0x33, !PT ;  /* 0x00000007ff09ac12 */ /* 0x000fe2000f8e33ff */
[----:B--2---:R-:W-:Y:S06]  /*0510*/  @!P0 BRA `(.L_x_49) ;  /* 0x0000000000108947 */ /* 0x004fec0003800000 */
[----:B------:R-:W-:Y:S02]  /*0520*/  MOV R3, R5 ;  /* 0x0000000500037202 */ /* 0x000fe40000000f00 */
[----:B------:R-:W-:-:S07]  /*0530*/  MOV R24, 0x550 ;  /* 0x0000055000187802 */ /* 0x000fce0000000f00 */
[----:B------:R-:W-:Y:S05]  /*0540*/  CALL.REL.NOINC `($__internal_3_$__cuda_sm3x_div_rn_noftz_f32_slowpath) ;  /* 0x0000001c009c7944 */ /* 0x000fea0003c00000 */
[----:B------:R-:W-:-:S07]  /*0550*/  MOV R13, R0 ;  /* 0x00000000000d7202 */ /* 0x000fce0000000f00 */
.L_x_49:
[----:B------:R-:W-:Y:S05]  /*0560*/  BSYNC.RECONVERGENT B2 ;  /* 0x0000000000027941 */ /* 0x000fea0003800200 */
.L_x_48:
[----:B------:R-:W0:Y:S01]  /*0570*/  LDCU UR4, c[0x0][0x384] ;  /* 0x00007080ff0477ac */ /* 0x000e220008000800 */
[----:B------:R-:W-:Y:S01]  /*0580*/  I2FP.F32.U32 R9, R9 ;  /* 0x0000000900097245 */ /* 0x000fe20000201000 */
[----:B------:R-:W-:Y:S01]  /*0590*/  BSSY.RECONVERGENT B2, `(.L_x_50) ;  /* 0x0000010000027945 */ /* 0x000fe20003800200 */
[----:B------:R-:W-:-:S03]  /*05a0*/  FADD R13, R13, -1 ;  /* 0xbf8000000d0d7421 */ /* 0x000fc60000000000 */
[----:B------:R-:W-:Y:S01]  /*05b0*/  FADD R0, R9, R9 ;  /* 0x0000000909007221 */ /* 0x000fe20000000000 */
[----:B0-----:R-:W-:-:S06]  /*05c0*/  UIADD3 UR4, UPT, UPT, UR4, -0x1, URZ ;  /* 0xffffffff04047890 */ /* 0x001fcc000fffe0ff */
[----:B------:R-:W-:-:S04]  /*05d0*/  I2FP.F32.U32 R3, UR4 ;  /* 0x0000000400037c45 */ /* 0x000fc80008201000 */
        /* <DEDUP_REMOVED lines=8> */
[----:B------:R-:W-:-:S07]  /*0660*/  MOV R24, 0x680 ;  /* 0x0000068000187802 */ /* 0x000fce0000000f00 */
[----:B------:R-:W-:Y:S05]  /*0670*/  CALL.REL.NOINC `($__internal_3_$__cuda_sm3x_div_rn_noftz_f32_slowpath) ;  /* 0x0000001c00507944 */ /* 0x000fea0003c00000 */
[----:B------:R-:W-:-:S07]  /*0680*/  IMAD.MOV.U32 R14, RZ, RZ, R0 ;  /* 0x000000ffff0e7224 */ /* 0x000fce00078e0000 */
.L_x_51:
[----:B------:R-:W-:Y:S05]  /*0690*/  BSYNC.RECONVERGENT B2 ;  /* 0x0000000000027941 */ /* 0x000fea0003800200 */
.L_x_50:
        /* <DEDUP_REMOVED lines=17> */
[----:B------:R-:W-:-:S07]  /*07b0*/  MOV R15, R0 ;  /* 0x00000000000f7202 */ /* 0x000fce0000000f00 */
.L_x_53:
[----:B------:R-:W-:Y:S05]  /*07c0*/  BSYNC.RECONVERGENT B2 ;  /* 0x0000000000027941 */ /* 0x000fea0003800200 */
.L_x_52:
[----:B------:R-:W0:Y:S02]  /*07d0*/  LDCU UR4, c[0x0][0x38c] ;  /* 0x00007180ff0477ac */ /* 0x000e240008000800 */
[----:B0-----:R-:W-:-:S13]  /*07e0*/  ISETP.NE.AND P0, PT, RZ, UR4, PT ;  /* 0x00000004ff007c0c */ /* 0x001fda000bf05270 */
[----:B------:R-:W-:Y:S05]  /*07f0*/  @!P0 EXIT ;  /* 0x000000000000894d */ /* 0x000fea0003800000 */
[----:B------:R-:W0:Y:S01]  /*0800*/  LDC.64 R2, c[0x0][0x398] ;  /* 0x0000e600ff027b82 */ /* 0x000e220000000a00 */
[----:B------:R-:W-:Y:S01]  /*0810*/  UISETP.GE.U32.AND UP0, UPT, UR4, 0x8, UPT ;  /* 0x000000080400788c */ /* 0x000fe2000bf06070 */
[----:B------:R-:W-:Y:S02]  /*0820*/  HFMA2 R20, -RZ, RZ, 0, 0 ;  /* 0x00000000ff147431 */ /* 0x000fe400000001ff */
[----:B------:R-:W-:Y:S01]  /*0830*/  FADD R15, R15, -1 ;  /* 0xbf8000000f0f7421 */ /* 0x000fe20000000000 */
[----:B------:R-:W-:Y:S01]  /*0840*/  FADD R8, R8, 0.5 ;  /* 0x3f00000008087421 */ /* 0x000fe20000000000 */
[----:B------:R-:W-:Y:S01]  /*0850*/  FADD R9, R9, 0.5 ;  /* 0x3f00000009097421 */ /* 0x000fe20000000000 */
[----:B------:R-:W-:Y:S01]  /*0860*/  FADD R10, R10, 0.5 ;  /* 0x3f0000000a0a7421 */ /* 0x000fe20000000000 */
[----:B------:R-:W1:Y:S01]  /*0870*/  LDCU.64 UR8, c[0x0][0x358] ;  /* 0x00006b00ff0877ac */ /* 0x000e620008000a00 */
[----:B------:R-:W-:Y:S01]  /*0880*/  ULOP3.LUT UR10, UR4, 0x7, URZ, 0xc0, !UPT ;  /* 0x00000007040a7892 */ /* 0x000fe2000f8ec0ff */
[----:B0-----:R-:W-:Y:S01]  /*0890*/  FADD R3, R3, -R2 ;  /* 0x8000000203037221 */ /* 0x001fe20000000000 */
[----:B-1----:R-:W-:Y:S10]  /*08a0*/  BRA.U !UP0, `(.L_x_54) ;  /* 0x0000000d087c7547 */ /* 0x002ff4000b800000 */
[----:B------:R-:W0:Y:S01]  /*08b0*/  LDC R2, c[0x0][0x3b0] ;  /* 0x0000ec00ff027b82 */ /* 0x000e220000000800 */
[----:B------:R-:W1:Y:S01]  /*08c0*/  LDCU.64 UR6, c[0x0][0x3a8] ;  /* 0x00007500ff0677ac */ /* 0x000e620008000a00 */
[C---:B------:R-:W-:Y:S01]  /*08d0*/  IADD3 R16, PT, PT, R21.reuse, 0x2, RZ ;  /* 0x0000000215107810 */ /* 0x040fe20007ffe0ff */
[C---:B------:R-:W-:Y:S01]  /*08e0*/  VIADD R7, R21.reuse, 0x4 ;  /* 0x0000000415077836 */ /* 0x040fe20000000000 */
[C---:B------:R-:W-:Y:S01]  /*08f0*/  IADD3 R11, PT, PT, R21.reuse, 0x3, RZ ;  /* 0x00000003150b7810 */ /* 0x040fe20007ffe0ff */
[----:B------:R-:W2:Y:S01]  /*0900*/  LDCU UR11, c[0x0][0x398] ;  /* 0x00007300ff0b77ac */ /* 0x000ea20008000800 */
[C---:B------:R-:W-:Y:S02]  /*0910*/  IADD3 R6, PT, PT, R21.reuse, 0x5, RZ ;  /* 0x0000000515067810 */ /* 0x040fe40007ffe0ff */
[C---:B------:R-:W-:Y:S02]  /*0920*/  IADD3 R5, PT, PT, R21.reuse, 0x6, RZ ;  /* 0x0000000615057810 */ /* 0x040fe40007ffe0ff */
[----:B------:R-:W-:Y:S01]  /*0930*/  IADD3 R4, PT, PT, R21, 0x7, RZ ;  /* 0x0000000715047810 */ /* 0x000fe20007ffe0ff */
[----:B-1----:R-:W-:-:S04]  /*0940*/  UIADD3 UR5, UP0, UPT, UR6, 0x20, URZ ;  /* 0x0000002006057890 */ /* 0x002fc8000ff1e0ff */
[----:B------:R-:W-:Y:S01]  /*0950*/  UIADD3.X UR7, UPT, UPT, URZ, UR7, URZ, UP0, !UPT ;  /* 0x00000007ff077290 */ /* 0x000fe200087fe4ff */
[----:B0-----:R-:W-:Y:S01]  /*0960*/  IMAD R0, R2, UR4, RZ ;  /* 0x0000000402007c24 */ /* 0x001fe2000f8e02ff */
[----:B------:R-:W-:Y:S01]  /*0970*/  ULOP3.LUT UR4, UR4, 0xfffffff8, URZ, 0xc0, !UPT ;  /* 0xfffffff804047892 */ /* 0x000fe2000f8ec0ff */
[-C--:B------:R-:W-:Y:S01]  /*0980*/  IMAD R16, R16, R2.reuse, RZ ;  /* 0x0000000210107224 */ /* 0x080fe200078e02ff */
[----:B------:R-:W-:Y:S01]  /*0990*/  MOV R18, UR5 ;  /* 0x0000000500127c02 */ /* 0x000fe20008000f00 */
[-C--:B------:R-:W-:Y:S01]  /*09a0*/  IMAD R11, R11, R2.reuse, RZ ;  /* 0x000000020b0b7224 */ /* 0x080fe200078e02ff */
[----:B------:R-:W-:Y:S01]  /*09b0*/  UIADD3 UR6, UPT, UPT, -UR4, URZ, URZ ;  /* 0x000000ff04067290 */ /* 0x000fe2000fffe1ff */
[-C--:B------:R-:W-:Y:S02]  /*09c0*/  IMAD R7, R7, R2.reuse, RZ ;  /* 0x0000000207077224 */ /* 0x080fe400078e02ff */
[-C--:B------:R-:W-:Y:S02]  /*09d0*/  IMAD R6, R6, R2.reuse, RZ ;  /* 0x0000000206067224 */ /* 0x080fe400078e02ff */
[----:B------:R-:W-:-:S02]  /*09e0*/  IMAD R5, R5, R2, RZ ;  /* 0x0000000205057224 */ /* 0x000fc400078e02ff */
[----:B------:R-:W-:Y:S02]  /*09f0*/  IMAD R4, R4, R2, RZ ;  /* 0x0000000204047224 */ /* 0x000fe400078e02ff */
[----:B------:R-:W-:Y:S02]  /*0a00*/  IMAD R17, R17, R0, RZ ;  /* 0x0000000011117224 */ /* 0x000fe400078e02ff */
[----:B------:R-:W-:Y:S02]  /*0a10*/  IMAD R2, R21, R2, R2 ;  /* 0x0000000215027224 */ /* 0x000fe400078e0202 */
[----:B--2---:R-:W-:-:S07]  /*0a20*/  IMAD.U32 R19, RZ, RZ, UR7 ;  /* 0x00000007ff137e24 */ /* 0x004fce000f8e00ff */
.L_x_71:
[----:B------:R-:W2:Y:S01]  /*0a30*/  LDG.E R0, desc[UR8][R18.64+-0x20] ;  /* 0xffffe00812007981 */ /* 0x000ea2000c1e1900 */
[----:B------:R-:W-:Y:S01]  /*0a40*/  MOV R25, 0xc2000000 ;  /* 0xc200000000197802 */ /* 0x000fe20000000f00 */
[----:B------:R-:W-:Y:S01]  /*0a50*/  UMOV UR5, URZ ;  /* 0x000000ff00057c82 */ /* 0x000fe20008000000 */
[----:B--2---:R-:W-:-:S13]  /*0a60*/  R2UR UR4, R0 ;  /* 0x00000000000472ca */ /* 0x004fda00000e0000 */
[----:B------:R-:W5:Y:S01]  /*0a70*/  TEX.LL RZ, R0, R8, R25, UR4, 3D, 0x1 ;  /* 0x48ff041908007f60 */ /* 0x000f6200089e01ff */
[----:B0-----:R-:W0:Y:S01]  /*0a80*/  MUFU.RCP R12, R3 ;  /* 0x00000003000c7308 */ /* 0x001e220000001000 */
[----:B------:R-:W1:Y:S01]  /*0a90*/  LDC R20, c[0x0][0x38c] ;  /* 0x0000e300ff147b82 */ /* 0x000e620000000800 */
[----:B------:R-:W-:Y:S01]  /*0aa0*/  BSSY.RECONVERGENT B2, `(.L_x_55) ;  /* 0x000000d000027945 */ /* 0x000fe20003800200 */
[----:B0-----:R-:W-:-:S04]  /*0ab0*/  FFMA R23, -R3, R12, 1 ;  /* 0x3f80000003177423 */ /* 0x001fc8000000010c */
[----:B------:R-:W-:Y:S01]  /*0ac0*/  FFMA R23, R12, R23, R12 ;  /* 0x000000170c177223 */ /* 0x000fe2000000000c */
[----:B-1----:R-:W-:Y:S01]  /*0ad0*/  LOP3.LUT R20, R20, 0xfffffff8, RZ, 0xc0, !PT ;  /* 0xfffffff814147812 */ /* 0x002fe200078ec0ff */
[----:B-----5:R-:W-:-:S04]  /*0ae0*/  FADD R0, R0, -UR11 ;  /* 0x8000000b00007e21 */ /* 0x020fc80008000000 */
[----:B------:R-:W0:Y:S01]  /*0af0*/  FCHK P0, R0, R3 ;  /* 0x0000000300007302 */ /* 0x000e220000000000 */
[----:B------:R-:W-:-:S04]  /*0b00*/  FFMA R12, R0, R23, RZ ;  /* 0x00000017000c7223 */ /* 0x000fc800000000ff */
[----:B------:R-:W-:-:S04]  /*0b10*/  FFMA R22, -R3, R12, R0 ;  /* 0x0000000c03167223 */ /* 0x000fc80000000100 */
[----:B------:R-:W-:Y:S01]  /*0b20*/  FFMA R12, R23, R22, R12 ;  /* 0x00000016170c7223 */ /* 0x000fe2000000000c */
[----:B0-----:R-:W-:Y:S06]  /*0b30*/  @!P0 BRA `(.L_x_56) ;  /* 0x00000000000c8947 */ /* 0x001fec0003800000 */
[----:B------:R-:W-:-:S07]  /*0b40*/  MOV R24, 0xb60 ;  /* 0x00000b6000187802 */ /* 0x000fce0000000f00 */
[----:B------:R-:W-:Y:S05]  /*0b50*/  CALL.REL.NOINC `($__internal_3_$__cuda_sm3x_div_rn_noftz_f32_slowpath) ;  /* 0x0000001800187944 */ /* 0x000fea0003c00000 */
[----:B------:R-:W-:-:S07]  /*0b60*/  MOV R12, R0 ;  /* 0x00000000000c7202 */ /* 0x000fce0000000f00 */
.L_x_56:
[----:B------:R-:W-:Y:S05]  /*0b70*/  BSYNC.RECONVERGENT B2 ;  /* 0x0000000000027941 */ /* 0x000fea0003800200 */
.L_x_55:
[----:B------:R-:W0:Y:S02]  /*0b80*/  LDC.64 R22, c[0x0][0x3a0] ;  /* 0x0000e800ff167b82 */ /* 0x000e240000000a00 */
[----:B0-----:R-:W-:-:S05]  /*0b90*/  IMAD.WIDE.U32 R22, R17, 0x10, R22 ;  /* 0x0000001011167825 */ /* 0x001fca00078e0016 */
[----:B------:R0:W-:Y:S04]  /*0ba0*/  STG.E.128 desc[UR8][R22.64], R12 ;  /* 0x0000000c16007986 */ /* 0x0001e8000c101d08 */
[----:B------:R-:W2:Y:S01]  /*0bb0*/  LDG.E R0, desc[UR8][R18.64+-0x18] ;  /* 0xffffe80812007981 */ /* 0x000ea2000c1e1900 */
[----:B------:R-:W-:Y:S01]  /*0bc0*/  HFMA2 R25, -RZ, RZ, -3, 0 ;  /* 0xc2000000ff197431 */ /* 0x000fe200000001ff */
[----:B------:R-:W-:Y:S01]  /*0bd0*/  UMOV UR5, URZ ;  /* 0x000000ff00057c82 */ /* 0x000fe20008000000 */
[----:B--2---:R-:W-:-:S13]  /*0be0*/  R2UR UR4, R0 ;  /* 0x00000000000472ca */ /* 0x004fda00000e0000 */
[----:B------:R-:W5:Y:S01]  /*0bf0*/  TEX.LL RZ, R24, R8, R25, UR4, 3D, 0x1 ;  /* 0x48ff041908187f60 */ /* 0x000f6200089e01ff */
[----:B------:R-:W1:Y:S01]  /*0c00*/  MUFU.RCP R0, R3 ;  /* 0x0000000300007308 */ /* 0x000e620000001000 */
[----:B------:R-:W-:Y:S01]  /*0c10*/  BSSY.RECONVERGENT B2, `(.L_x_57) ;  /* 0x000000c000027945 */ /* 0x000fe20003800200 */
[----:B-1----:R-:W-:-:S04]  /*0c20*/  FFMA R27, -R3, R0, 1 ;  /* 0x3f800000031b7423 */ /* 0x002fc80000000100 */
[----:B------:R-:W-:Y:S01]  /*0c30*/  FFMA R0, R0, R27, R0 ;  /* 0x0000001b00007223 */ /* 0x000fe20000000000 */
[----:B-----5:R-:W-:-:S04]  /*0c40*/  FADD R24, R24, -UR11 ;  /* 0x8000000b18187e21 */ /* 0x020fc80008000000 */
[----:B------:R-:W1:Y:S01]  /*0c50*/  FCHK P0, R24, R3 ;  /* 0x0000000318007302 */ /* 0x000e620000000000 */
[----:B0-----:R-:W-:-:S04]  /*0c60*/  FFMA R12, R0, R24, RZ ;  /* 0x00000018000c7223 */ /* 0x001fc800000000ff */
[----:B------:R-:W-:-:S04]  /*0c70*/  FFMA R23, -R3, R12, R24 ;  /* 0x0000000c03177223 */ /* 0x000fc80000000118 */
[----:B------:R-:W-:Y:S01]  /*0c80*/  FFMA R0, R0, R23, R12 ;  /* 0x0000001700007223 */ /* 0x000fe2000000000c */
[----:B-1----:R-:W-:Y:S06]  /*0c90*/  @!P0 BRA `(.L_x_58) ;  /* 0x00000000000c8947 */ /* 0x002fec0003800000 */
[----:B------:R-:W-:Y:S02]  /*0ca0*/  MOV R0, R24 ;  /* 0x0000001800007202 */ /* 0x000fe40000000f00 */
[----:B------:R-:W-:-:S07]  /*0cb0*/  MOV R24, 0xcd0 ;  /* 0x00000cd000187802 */ /* 0x000fce0000000f00 */
[----:B------:R-:W-:Y:S05]  /*0cc0*/  CALL.REL.NOINC `($__internal_3_$__cuda_sm3x_div_rn_noftz_f32_slowpath) ;  /* 0x0000001400bc7944 */ /* 0x000fea0003c00000 */
.L_x_58:
[----:B------:R-:W-:Y:S05]  /*0cd0*/  BSYNC.RECONVERGENT B2 ;  /* 0x0000000000027941 */ /* 0x000fea0003800200 */
.L_x_57:
[----:B------:R-:W0:Y:S01]  /*0ce0*/  LDC.64 R22, c[0x0][0x3a0] ;  /* 0x0000e800ff167b82 */ /* 0x000e220000000a00 */
[----:B------:R-:W-:Y:S02]  /*0cf0*/  IMAD.MOV.U32 R12, RZ, RZ, R0 ;  /* 0x000000ffff0c7224 */ /* 0x000fe400078e0000 */
        /* <DEDUP_REMOVED lines=20> */
.L_x_60:
[----:B------:R-:W-:Y:S05]  /*0e40*/  BSYNC.RECONVERGENT B2 ;  /* 0x0000000000027941 */ /* 0x000fea0003800200 */
.L_x_59:
[----:B------:R-:W0:Y:S01]  /*0e50*/  LDC.64 R22, c[0x0][0x3a0] ;  /* 0x0000e800ff167b82 */ /* 0x000e220000000a00 */
[----:B------:R-:W-:Y:S01]  /*0e60*/  MOV R12, R0 ;  /* 0x00000000000c7202 */ /* 0x000fe20000000f00 */
        /* <DEDUP_REMOVED lines=17> */
[----:B------:R-:W-:Y:S01]  /*0f80*/  IMAD.MOV.U32 R0, RZ, RZ, R24 ;  /* 0x000000ffff007224 */ /* 0x000fe200078e0018 */
[----:B------:R-:W-:-:S07]  /*0f90*/  MOV R24, 0xfb0 ;  /* 0x00000fb000187802 */ /* 0x000fce0000000f00 */
[----:B------:R-:W-:Y:S05]  /*0fa0*/  CALL.REL.NOINC `($__internal_3_$__cuda_sm3x_div_rn_noftz_f32_slowpath) ;  /* 0x0000001400047944 */ /* 0x000fea0003c00000 */
.L_x_62:
[----:B------:R-:W-:Y:S05]  /*0fb0*/  BSYNC.RECONVERGENT B2 ;  /* 0x0000000000027941 */ /* 0x000fea0003800200 */
.L_x_61:
        /* <DEDUP_REMOVED lines=22> */
.L_x_64:
[----:B------:R-:W-:Y:S05]  /*1120*/  BSYNC.RECONVERGENT B2 ;  /* 0x0000000000027941 */ /* 0x000fea0003800200 */
.L_x_63:
[----:B------:R-:W0:Y:S01]  /*1130*/  LDC.64 R22, c[0x0][0x3a0] ;  /* 0x0000e800ff167b82 */ /* 0x000e220000000a00 */
[----:B------:R-:W-:Y:S01]  /*1140*/  MOV R12, R0 ;  /* 0x00000000000c7202 */ /* 0x000fe20000000f00 */
[----:B0-----:R-:W-:-:S05]  /*1150*/  IMAD.WIDE.U32 R22, R7, 0x10, R22 ;  /* 0x0000001007167825 */ /* 0x001fca00078e0016 */
[----:B------:R0:W-:Y:S04]  /*1160*/  STG.E.128 desc[UR8][R22.64], R12 ;  /* 0x0000000c16007986 */ /* 0x0001e8000c101d08 */
[----:B------:R-:W2:Y:S01]  /*1170*/  LDG.E R0, desc[UR8][R18.64+0x8] ;  /* 0x0000080812007981 */ /* 0x000ea2000c1e1900 */
[----:B------:R-:W-:Y:S01]  /*1180*/  IMAD.MOV.U32 R25, RZ, RZ, -0x3e000000 ;  /* 0xc2000000ff197424 */ /* 0x000fe200078e00ff */
        /* <DEDUP_REMOVED lines=16> */
.L_x_66:
[----:B------:R-:W-:Y:S05]  /*1290*/  BSYNC.RECONVERGENT B2 ;  /* 0x0000000000027941 */ /* 0x000fea0003800200 */
.L_x_65:
        /* <DEDUP_REMOVED lines=22> */
.L_x_68:
[----:B------:R-:W-:Y:S05]  /*1400*/  BSYNC.RECONVERGENT B2 ;  /* 0x0000000000027941 */ /* 0x000fea0003800200 */
.L_x_67:
        /* <DEDUP_REMOVED lines=22> */
.L_x_70:
[----:B------:R-:W-:Y:S05]  /*1570*/  BSYNC.RECONVERGENT B2 ;  /* 0x0000000000027941 */ /* 0x000fea0003800200 */
.L_x_69:
[----:B------:R-:W0:Y:S01]  /*1580*/  LDC.64 R22, c[0x0][0x3a0] ;  /* 0x0000e800ff167b82 */ /* 0x000e220000000a00 */
[----:B------:R-:W-:Y:S01]  /*1590*/  MOV R12, R0 ;  /* 0x00000000000c7202 */ /* 0x000fe20000000f00 */
[----:B------:R-:W-:Y:S01]  /*15a0*/  UIADD3 UR6, UPT, UPT, UR6, 0x8, URZ ;  /* 0x0000000806067890 */ /* 0x000fe2000fffe0ff */
[----:B------:R-:W-:-:S03]  /*15b0*/  IADD3 R18, P0, PT, R18, 0x40, RZ ;  /* 0x0000004012127810 */ /* 0x000fc60007f1e0ff */
[----:B------:R-:W-:Y:S01]  /*15c0*/  UISETP.NE.AND UP0, UPT, UR6, URZ, UPT ;  /* 0x000000ff0600728c */ /* 0x000fe2000bf05270 */
[----:B------:R-:W-:Y:S01]  /*15d0*/  IADD3.X R19, PT, PT, RZ, R19, RZ, P0, !PT ;  /* 0x00000013ff137210 */ /* 0x000fe200007fe4ff */
[----:B------:R-:W1:Y:S01]  /*15e0*/  LDC R24, c[0x0][0x3b0] ;  /* 0x0000ec00ff187b82 */ /* 0x000e620000000800 */
[----:B0-----:R-:W-:-:S05]  /*15f0*/  IMAD.WIDE.U32 R22, R4, 0x10, R22 ;  /* 0x0000001004167825 */ /* 0x001fca00078e0016 */
[----:B------:R0:W-:Y:S01]  /*1600*/  STG.E.128 desc[UR8][R22.64], R12 ;  /* 0x0000000c16007986 */ /* 0x0001e2000c101d08 */
[C---:B-1----:R-:W-:Y:S01]  /*1610*/  IMAD R2, R24.reuse, 0x8, R2 ;  /* 0x0000000818027824 */ /* 0x042fe200078e0202 */
[C---:B------:R-:W-:Y:S01]  /*1620*/  LEA R16, R24.reuse, R16, 0x3 ;  /* 0x0000001018107211 */ /* 0x040fe200078e18ff */
[C---:B------:R-:W-:Y:S01]  /*1630*/  IMAD R5, R24.reuse, 0x8, R5 ;  /* 0x0000000818057824 */ /* 0x040fe200078e0205 */
[C---:B------:R-:W-:Y:S02]  /*1640*/  LEA R11, R24.reuse, R11, 0x3 ;  /* 0x0000000b180b7211 */ /* 0x040fe400078e18ff */
[C---:B------:R-:W-:Y:S02]  /*1650*/  LEA R7, R24.reuse, R7, 0x3 ;  /* 0x0000000718077211 */ /* 0x040fe400078e18ff */
[C---:B------:R-:W-:Y:S02]  /*1660*/  LEA R6, R24.reuse, R6, 0x3 ;  /* 0x0000000618067211 */ /* 0x040fe400078e18ff */
[----:B------:R-:W-:-:S02]  /*1670*/  LEA R17, R24, R17, 0x3 ;  /* 0x0000001118117211 */ /* 0x000fc400078e18ff */
[----:B------:R-:W-:Y:S01]  /*1680*/  LEA R4, R24, R4, 0x3 ;  /* 0x0000000418047211 */ /* 0x000fe200078e18ff */
[----:B------:R-:W-:Y:S06]  /*1690*/  BRA.U UP0, `(.L_x_71) ;  /* 0xfffffff100e47547 */ /* 0x000fec000b83ffff */
.L_x_54:
[----:B------:R-:W-:-:S13]  /*16a0*/  ISETP.NE.AND P0, PT, RZ, UR10, PT ;  /* 0x0000000aff007c0c */ /* 0x000fda000bf05270 */
[----:B------:R-:W-:Y:S05]  /*16b0*/  @!P0 EXIT ;  /* 0x000000000000894d */ /* 0x000fea0003800000 */
[----:B------:R-:W1:Y:S01]  /*16c0*/  LDCU UR6, c[0x0][0x38c] ;  /* 0x00007180ff0677ac */ /* 0x000e620008000800 */
[----:B------:R-:W-:Y:S02]  /*16d0*/  UISETP.GE.U32.AND UP0, UPT, UR10, 0x4, UPT ;  /* 0x000000040a00788c */ /* 0x000fe4000bf06070 */
[----:B-1----:R-:W-:-:S07]  /*16e0*/  ULOP3.LUT UR6, UR6, 0x3, URZ, 0xc0, !UPT ;  /* 0x0000000306067892 */ /* 0x002fce000f8ec0ff */
[----:B------:R-:W-:Y:S05]  /*16f0*/  BRA.U !UP0, `(.L_x_72) ;  /* 0x0000000508b87547 */ /* 0x000fea000b800000 */
[----:B------:R-:W1:Y:S02]  /*1700*/  LDC.64 R6, c[0x0][0x3a8] ;  /* 0x0000ea00ff067b82 */ /* 0x000e640000000a00 */
[----:B-1----:R-:W-:-:S05]  /*1710*/  IMAD.WIDE.U32 R6, R20, 0x8, R6 ;  /* 0x0000000814067825 */ /* 0x002fca00078e0006 */
[----:B------:R-:W2:Y:S01]  /*1720*/  LDG.E R0, desc[UR8][R6.64] ;  /* 0x0000000806007981 */ /* 0x000ea2000c1e1900 */
[----:B------:R-:W-:Y:S01]  /*1730*/  HFMA2 R11, -RZ, RZ, -3, 0 ;  /* 0xc2000000ff0b7431 */ /* 0x000fe200000001ff */
[----:B------:R-:W-:Y:S01]  /*1740*/  UMOV UR5, URZ ;  /* 0x000000ff00057c82 */ /* 0x000fe20008000000 */
[----:B--2---:R-:W-:-:S13]  /*1750*/  R2UR UR4, R0 ;  /* 0x00000000000472ca */ /* 0x004fda00000e0000 */
[----:B------:R1:W5:Y:S01]  /*1760*/  TEX.LL RZ, R2, R8, R11, UR4, 3D, 0x1 ;  /* 0x48ff040b08027f60 */ /* 0x00036200089e01ff */
[----:B------:R-:W2:Y:S01]  /*1770*/  MUFU.RCP R0, R3 ;  /* 0x0000000300007308 */ /* 0x000ea20000001000 */
[----:B------:R-:W-:Y:S01]  /*1780*/  BSSY.RECONVERGENT B2, `(.L_x_73) ;  /* 0x000000d000027945 */ /* 0x000fe20003800200 */
[----:B--2---:R-:W-:Y:S01]  /*1790*/  FFMA R5, -R3, R0, 1 ;  /* 0x3f80000003057423 */ /* 0x004fe20000000100 */
[----:B-1----:R-:W1:Y:S03]  /*17a0*/  LDCU UR4, c[0x0][0x398] ;  /* 0x00007300ff0477ac */ /* 0x002e660008000800 */
[----:B------:R-:W-:Y:S01]  /*17b0*/  FFMA R0, R0, R5, R0 ;  /* 0x0000000500007223 */ /* 0x000fe20000000000 */
[----:B-1---5:R-:W-:-:S04]  /*17c0*/  FADD R4, R2, -UR4 ;  /* 0x8000000402047e21 */ /* 0x022fc80008000000 */
[----:B------:R-:W1:Y:S01]  /*17d0*/  FCHK P0, R4, R3 ;  /* 0x0000000304007302 */ /* 0x000e620000000000 */
[----:B------:R-:W-:-:S04]  /*17e0*/  FFMA R2, R0, R4, RZ ;  /* 0x0000000400027223 */ /* 0x000fc800000000ff */
[----:B------:R-:W-:-:S04]  /*17f0*/  FFMA R5, -R3, R2, R4 ;  /* 0x0000000203057223 */ /* 0x000fc80000000104 */
[----:B------:R-:W-:Y:S01]  /*1800*/  FFMA R0, R0, R5, R2 ;  /* 0x0000000500007223 */ /* 0x000fe20000000002 */
[----:B-1----:R-:W-:Y:S06]  /*1810*/  @!P0 BRA `(.L_x_74) ;  /* 0x00000000000c8947 */ /* 0x002fec0003800000 */
[----:B------:R-:W-:Y:S02]  /*1820*/  MOV R0, R4 ;  /* 0x0000000400007202 */ /* 0x000fe40000000f00 */
[----:B------:R-:W-:-:S07]  /*1830*/  MOV R24, 0x1850 ;  /* 0x0000185000187802 */ /* 0x000fce0000000f00 */
[----:B0-----:R-:W-:Y:S05]  /*1840*/  CALL.REL.NOINC `($__internal_3_$__cuda_sm3x_div_rn_noftz_f32_slowpath) ;  /* 0x0000000800dc7944 */ /* 0x001fea0003c00000 */
.L_x_74:
[----:B------:R-:W-:Y:S05]  /*1850*/  BSYNC.RECONVERGENT B2 ;  /* 0x0000000000027941 */ /* 0x000fea0003800200 */
.L_x_73:
[----:B------:R-:W1:Y:S01]  /*1860*/  LDC.64 R16, c[0x0][0x3a0] ;  /* 0x0000e800ff107b82 */ /* 0x000e620000000a00 */
[----:B------:R-:W2:Y:S01]  /*1870*/  LDCU UR4, c[0x0][0x3b0] ;  /* 0x00007600ff0477ac */ /* 0x000ea20008000800 */
[----:B------:R-:W-:Y:S01]  /*1880*/  IMAD.IADD R4, R21, 0x1, R20 ;  /* 0x0000000115047824 */ /* 0x000fe200078e0214 */
[----:B0-----:R-:W-:-:S03]  /*1890*/  MOV R12, R0 ;  /* 0x00000000000c7202 */ /* 0x001fc60000000f00 */
[----:B--2---:R-:W-:-:S04]  /*18a0*/  IMAD R2, R4, UR4, RZ ;  /* 0x0000000404027c24 */ /* 0x004fc8000f8e02ff */
[----:B-1----:R-:W-:-:S05]  /*18b0*/  IMAD.WIDE.U32 R16, R2, 0x10, R16 ;  /* 0x0000001002107825 */ /* 0x002fca00078e0010 */
[----:B------:R0:W-:Y:S04]  /*18c0*/  STG.E.128 desc[UR8][R16.64], R12 ;  /* 0x0000000c10007986 */ /* 0x0001e8000c101d08 */
        /* <DEDUP_REMOVED lines=13> */
[----:B0-----:R-:W-:-:S04]  /*19a0*/  FFMA R12, -R3, R5, R18 ;  /* 0x00000005030c7223 */ /* 0x001fc80000000112 */
[----:B------:R-:W-:Y:S01]  /*19b0*/  FFMA R0, R0, R12, R5 ;  /* 0x0000000c00007223 */ /* 0x000fe20000000005 */
[----:B-1----:R-:W-:Y:S06]  /*19c0*/  @!P0 BRA `(.L_x_76) ;  /* 0x00000000000c8947 */ /* 0x002fec0003800000 */
[----:B------:R-:W-:Y:S02]  /*19d0*/  MOV R0, R18 ;  /* 0x0000001200007202 */ /* 0x000fe40000000f00 */
[----:B------:R-:W-:-:S07]  /*19e0*/  MOV R24, 0x1a00 ;  /* 0x00001a0000187802 */ /* 0x000fce0000000f00 */
[----:B------:R-:W-:Y:S05]  /*19f0*/  CALL.REL.NOINC `($__internal_3_$__cuda_sm3x_div_rn_noftz_f32_slowpath) ;  /* 0x0000000800707944 */ /* 0x000fea0003c00000 */
.L_x_76:
[----:B------:R-:W-:Y:S05]  /*1a00*/  BSYNC.RECONVERGENT B2 ;  /* 0x0000000000027941 */ /* 0x000fea0003800200 */
.L_x_75:
[----:B------:R-:W0:Y:S01]  /*1a10*/  LDC.64 R16, c[0x0][0x3a0] ;  /* 0x0000e800ff107b82 */ /* 0x000e220000000a00 */
[----:B------:R-:W1:Y:S01]  /*1a20*/  LDCU UR4, c[0x0][0x3b0] ;  /* 0x00007600ff0477ac */ /* 0x000e620008000800 */
[----:B------:R-:W-:Y:S01]  /*1a30*/  IMAD.MOV.U32 R12, RZ, RZ, R0 ;  /* 0x000000ffff0c7224 */ /* 0x000fe200078e0000 */
[----:B-1----:R-:W-:-:S05]  /*1a40*/  IADD3 R5, PT, PT, R2, UR4, RZ ;  /* 0x0000000402057c10 */ /* 0x002fca000fffe0ff */
[----:B0-----:R-:W-:-:S05]  /*1a50*/  IMAD.WIDE.U32 R16, R5, 0x10, R16 ;  /* 0x0000001005107825 */ /* 0x001fca00078e0010 */
        /* <DEDUP_REMOVED lines=16> */
[----:B01----:R-:W-:Y:S06]  /*1b60*/  @!P0 BRA `(.L_x_78) ;  /* 0x00000000000c8947 */ /* 0x003fec0003800000 */
[----:B------:R-:W-:Y:S02]  /*1b70*/  MOV R0, R18 ;  /* 0x0000001200007202 */ /* 0x000fe40000000f00 */
[----:B------:R-:W-:-:S07]  /*1b80*/  MOV R24, 0x1ba0 ;  /* 0x00001ba000187802 */ /* 0x000fce0000000f00 */
[----:B------:R-:W-:Y:S05]  /*1b90*/  CALL.REL.NOINC `($__internal_3_$__cuda_sm3x_div_rn_noftz_f32_slowpath) ;  /* 0x0000000800087944 */ /* 0x000fea0003c00000 */
.L_x_78:
[----:B------:R-:W-:Y:S05]  /*1ba0*/  BSYNC.RECONVERGENT B2 ;  /* 0x0000000000027941 */ /* 0x000fea0003800200 */
.L_x_77:
[----:B------:R-:W0:Y:S01]  /*1bb0*/  LDC.64 R16, c[0x0][0x3a0] ;  /* 0x0000e800ff107b82 */ /* 0x000e220000000a00 */
[----:B------:R-:W1:Y:S01]  /*1bc0*/  LDCU UR4, c[0x0][0x3b0] ;  /* 0x00007600ff0477ac */ /* 0x000e620008000800 */
[----:B------:R-:W-:Y:S02]  /*1bd0*/  IADD3 R2, PT, PT, R4, 0x2, RZ ;  /* 0x0000000204027810 */ /* 0x000fe40007ffe0ff */
[----:B------:R-:W-:-:S03]  /*1be0*/  MOV R12, R0 ;  /* 0x00000000000c7202 */ /* 0x000fc60000000f00 */
[----:B-1----:R-:W-:-:S04]  /*1bf0*/  IMAD R5, R2, UR4, RZ ;  /* 0x0000000402057c24 */ /* 0x002fc8000f8e02ff */
[----:B0-----:R-:W-:-:S05]  /*1c00*/  IMAD.WIDE.U32 R16, R5, 0x10, R16 ;  /* 0x0000001005107825 */ /* 0x001fca00078e0010 */
[----:B------:R0:W-:Y:S04]  /*1c10*/  STG.E.128 desc[UR8][R16.64], R12 ;  /* 0x0000000c10007986 */ /* 0x0001e8000c101d08 */
[----:B------:R-:W2:Y:S01]  /*1c20*/  LDG.E R6, desc[UR8][R6.64+0x18] ;  /* 0x0000180806067981 */ /* 0x000ea2000c1e1900 */
[----:B------:R-:W-:Y:S01]  /*1c30*/  IMAD.MOV.U32 R11, RZ, RZ, -0x3e000000 ;  /* 0xc2000000ff0b7424 */ /* 0x000fe200078e00ff */
        /* <DEDUP_REMOVED lines=17> */
.L_x_80:
[----:B------:R-:W-:Y:S05]  /*1d50*/  BSYNC.RECONVERGENT B2 ;  /* 0x0000000000027941 */ /* 0x000fea0003800200 */
.L_x_79:
[----:B------:R-:W0:Y:S01]  /*1d60*/  LDC.64 R6, c[0x0][0x3a0] ;  /* 0x0000e800ff067b82 */ /* 0x000e220000000a00 */
[----:B------:R-:W1:Y:S01]  /*1d70*/  LDCU UR4, c[0x0][0x3b0] ;  /* 0x00007600ff0477ac */ /* 0x000e620008000800 */
[----:B------:R-:W-:Y:S02]  /*1d80*/  IADD3 R4, PT, PT, R4, 0x3, RZ ;  /* 0x0000000304047810 */ /* 0x000fe40007ffe0ff */
[----:B------:R-:W-:Y:S02]  /*1d90*/  MOV R12, R0 ;  /* 0x00000000000c7202 */ /* 0x000fe40000000f00 */
[----:B------:R-:W-:Y:S01]  /*1da0*/  IADD3 R20, PT, PT, R20, 0x4, RZ ;  /* 0x0000000414147810 */ /* 0x000fe20007ffe0ff */
[----:B-1----:R-:W-:-:S04]  /*1db0*/  IMAD R5, R4, UR4, RZ ;  /* 0x0000000404057c24 */ /* 0x002fc8000f8e02ff */
[----:B0-----:R-:W-:-:S05]  /*1dc0*/  IMAD.WIDE.U32 R4, R5, 0x10, R6 ;  /* 0x0000001005047825 */ /* 0x001fca00078e0006 */
[----:B------:R1:W-:Y:S02]  /*1dd0*/  STG.E.128 desc[UR8][R4.64], R12 ;  /* 0x0000000c04007986 */ /* 0x0003e4000c101d08 */
.L_x_72:
[----:B------:R-:W-:-:S13]  /*1de0*/  ISETP.NE.AND P0, PT, RZ, UR6, PT ;  /* 0x00000006ff007c0c */ /* 0x000fda000bf05270 */
[----:B------:R-:W-:Y:S05]  /*1df0*/  @!P0 EXIT ;  /* 0x000000000000894d */ /* 0x000fea0003800000 */
[----:B------:R-:W-:-:S09]  /*1e00*/  UISETP.NE.AND UP0, UPT, UR6, 0x1, UPT ;  /* 0x000000010600788c */ /* 0x000fd2000bf05270 */
[----:B------:R-:W-:Y:S05]  /*1e10*/  BRA.U !UP0, `(.L_x_81) ;  /* 0x0000000108e07547 */ /* 0x000fea000b800000 */
[----:B-1----:R-:W1:Y:S02]  /*1e20*/  LDC.64 R4, c[0x0][0x3a8] ;  /* 0x0000ea00ff047b82 */ /* 0x002e640000000a00 */
[----:B-1----:R-:W-:-:S05]  /*1e30*/  IMAD.WIDE.U32 R4, R20, 0x8, R4 ;  /* 0x0000000814047825 */ /* 0x002fca00078e0004 */
        /* <DEDUP_REMOVED lines=19> */
.L_x_83:
[----:B------:R-:W-:Y:S05]  /*1f70*/  BSYNC.RECONVERGENT B2 ;  /* 0x0000000000027941 */ /* 0x000fea0003800200 */
.L_x_82:
[----:B------:R-:W1:Y:S01]  /*1f80*/  LDC.64 R6, c[0x0][0x3a0] ;  /* 0x0000e800ff067b82 */ /* 0x000e620000000a00 */
[----:B------:R-:W2:Y:S01]  /*1f90*/  LDCU UR4, c[0x0][0x3b0] ;  /* 0x00007600ff0477ac */ /* 0x000ea20008000800 */
[----:B------:R-:W-:Y:S02]  /*1fa0*/  IADD3 R2, PT, PT, R21, R20, RZ ;  /* 0x0000001415027210 */ /* 0x000fe40007ffe0ff */
        /* <DEDUP_REMOVED lines=20> */
[----:B------:R-:W-:Y:S01]  /*20f0*/  IMAD.MOV.U32 R0, RZ, RZ, R16 ;  /* 0x000000ffff007224 */ /* 0x000fe200078e0010 */
[----:B------:R-:W-:-:S07]  /*2100*/  MOV R24, 0x2120 ;  /* 0x0000212000187802 */ /* 0x000fce0000000f00 */
[----:B------:R-:W-:Y:S05]  /*2110*/  CALL.REL.NOINC `($__internal_3_$__cuda_sm3x_div_rn_noftz_f32_slowpath) ;  /* 0x0000000000a87944 */ /* 0x000fea0003c00000 */
.L_x_85:
[----:B------:R-:W-:Y:S05]  /*2120*/  BSYNC.RECONVERGENT B2 ;  /* 0x0000000000027941 */ /* 0x000fea0003800200 */
.L_x_84:
[----:B------:R-:W0:Y:S01]  /*2130*/  LDC.64 R4, c[0x0][0x3a0] ;  /* 0x0000e800ff047b82 */ /* 0x000e220000000a00 */
[----:B------:R-:W1:Y:S01]  /*2140*/  LDCU UR4, c[0x0][0x3b0] ;  /* 0x00007600ff0477ac */ /* 0x000e620008000800 */
[----:B------:R-:W-:Y:S02]  /*2150*/  MOV R12, R0 ;  /* 0x00000000000c7202 */ /* 0x000fe40000000f00 */
[----:B------:R-:W-:Y:S02]  /*2160*/  IADD3 R20, PT, PT, R20, 0x2, RZ ;  /* 0x0000000214147810 */ /* 0x000fe40007ffe0ff */
[----:B-1----:R-:W-:-:S05]  /*2170*/  IADD3 R7, PT, PT, R2, UR4, RZ ;  /* 0x0000000402077c10 */ /* 0x002fca000fffe0ff */
[----:B0-----:R-:W-:-:S05]  /*2180*/  IMAD.WIDE.U32 R4, R7, 0x10, R4 ;  /* 0x0000001007047825 */ /* 0x001fca00078e0004 */
[----:B------:R2:W-:Y:S02]  /*2190*/  STG.E.128 desc[UR8][R4.64], R12 ;  /* 0x0000000c04007986 */ /* 0x0005e4000c101d08 */
.L_x_81:
[----:B------:R-:W3:Y:S02]  /*21a0*/  LDC R0, c[0x0][0x38c] ;  /* 0x0000e300ff007b82 */ /* 0x000ee40000000800 */
[----:B---3--:R-:W-:-:S04]  /*21b0*/  LOP3.LUT R0, R0, 0x1, RZ, 0xc0, !PT ;  /* 0x0000000100007812 */ /* 0x008fc800078ec0ff */
[----:B------:R-:W-:-:S13]  /*21c0*/  ISETP.NE.U32.AND P0, PT, R0, 0x1, PT ;  /* 0x000000010000780c */ /* 0x000fda0003f05070 */
[----:B------:R-:W-:Y:S05]  /*21d0*/  @P0 EXIT ;  /* 0x000000000000094d */ /* 0x000fea0003800000 */
[----:B-12---:R-:W1:Y:S02]  /*21e0*/  LDC.64 R4, c[0x0][0x3a8] ;  /* 0x0000ea00ff047b82 */ /* 0x006e640000000a00 */
[----:B-1----:R-:W-:-:S06]  /*21f0*/  IMAD.WIDE.U32 R4, R20, 0x8, R4 ;  /* 0x0000000814047825 */ /* 0x002fcc00078e0004 */
        /* <DEDUP_REMOVED lines=16> */
[----:B------:R-:W-:Y:S01]  /*2300*/  IMAD.MOV.U32 R0, RZ, RZ, R6 ;  /* 0x000000ffff007224 */ /* 0x000fe200078e0006 */
[----:B------:R-:W-:-:S07]  /*2310*/  MOV R24, 0x2330 ;  /* 0x0000233000187802 */ /* 0x000fce0000000f00 */
[----:B0-----:R-:W-:Y:S05]  /*2320*/  CALL.REL.NOINC `($__internal_3_$__cuda_sm3x_div_rn_noftz_f32_slowpath) ;  /* 0x0000000000247944 */ /* 0x001fea0003c00000 */
.L_x_87:
[----:B------:R-:W-:Y:S05]  /*2330*/  BSYNC.RECONVERGENT B2 ;  /* 0x0000000000027941 */ /* 0x000fea0003800200 */
.L_x_86:
[----:B------:R-:W1:Y:S01]  /*2340*/  LDC.64 R2, c[0x0][0x3a0] ;  /* 0x0000e800ff027b82 */ /* 0x000e620000000a00 */
[----:B------:R-:W2:Y:S01]  /*2350*/  LDCU UR4, c[0x0][0x3b0] ;  /* 0x00007600ff0477ac */ /* 0x000ea20008000800 */
[----:B------:R-:W-:Y:S02]  /*2360*/  IADD3 R20, PT, PT, R21, R20, RZ ;  /* 0x0000001415147210 */ /* 0x000fe40007ffe0ff */
[----:B0-----:R-:W-:-:S03]  /*2370*/  MOV R12, R0 ;  /* 0x00000000000c7202 */ /* 0x001fc60000000f00 */
[----:B--2---:R-:W-:-:S04]  /*2380*/  IMAD R5, R20, UR4, RZ ;  /* 0x0000000414057c24 */ /* 0x004fc8000f8e02ff */
[----:B-1----:R-:W-:-:S05]  /*2390*/  IMAD.WIDE.U32 R2, R5, 0x10, R2 ;  /* 0x0000001005027825 */ /* 0x002fca00078e0002 */
[----:B------:R-:W-:Y:S01]  /*23a0*/  STG.E.128 desc[UR8][R2.64], R12 ;  /* 0x0000000c02007986 */ /* 0x000fe2000c101d08 */
[----:B------:R-:W-:Y:S05]  /*23b0*/  EXIT ;  /* 0x000000000000794d */ /* 0x000fea0003800000 */
        .weak           $__internal_3_$__cuda_sm3x_div_rn_noftz_f32_slowpath
        .type           $__internal_3_$__cuda_sm3x_div_rn_noftz_f32_slowpath,@function
        .size           $__internal_3_$__cuda_sm3x_div_rn_noftz_f32_slowpath,(.L_x_174 - $__internal_3_$__cuda_sm3x_div_rn_noftz_f32_slowpath)
$__internal_3_$__cuda_sm3x_div_rn_noftz_f32_slowpath:
[--C-:B------:R-:W-:Y:S01]  /*23c0*/  SHF.R.U32.HI R22, RZ, 0x17, R3.reuse ;  /* 0x00000017ff167819 */ /* 0x100fe20000011603 */
[----:B------:R-:W-:Y:S01]  /*23d0*/  BSSY.RECONVERGENT B0, `(.L_x_88) ;  /* 0x0000064000007945 */ /* 0x000fe20003800200 */
[----:B------:R-:W-:Y:S01]  /*23e0*/  SHF.R.U32.HI R25, RZ, 0x17, R0 ;  /* 0x00000017ff197819 */ /* 0x000fe20000011600 */
[----:B------:R-:W-:Y:S01]  /*23f0*/  IMAD.MOV.U32 R27, RZ, RZ, R3 ;  /* 0x000000ffff1b7224 */ /* 0x000fe200078e0003 */
[----:B------:R-:W-:Y:S02]  /*2400*/  LOP3.LUT R22, R22, 0xff, RZ, 0xc0, !PT ;  /* 0x000000ff16167812 */ /* 0x000fe400078ec0ff */
[----:B------:R-:W-:Y:S02]  /*2410*/  LOP3.LUT R25, R25, 0xff, RZ, 0xc0, !PT ;  /* 0x000000ff19197812 */ /* 0x000fe400078ec0ff */
[----:B------:R-:W-:Y:S02]  /*2420*/  IADD3 R23, PT, PT, R22, -0x1, RZ ;  /* 0xffffffff16177810 */ /* 0x000fe40007ffe0ff */
[----:B------:R-:W-:-:S02]  /*2430*/  IADD3 R26, PT, PT, R25, -0x1, RZ ;  /* 0xffffffff191a7810 */ /* 0x000fc40007ffe0ff */
[----:B------:R-:W-:-:S04]  /*2440*/  ISETP.GT.U32.AND P0, PT, R23, 0xfd, PT ;  /* 0x000000fd1700780c */ /* 0x000fc80003f04070 */
[----:B------:R-:W-:-:S13]  /*2450*/  ISETP.GT.U32.OR P0, PT, R26, 0xfd, P0 ;  /* 0x000000fd1a00780c */ /* 0x000fda0000704470 */
[----:B------:R-:W-:Y:S01]  /*2460*/  @!P0 MOV R12, RZ ;  /* 0x000000ff000c8202 */ /* 0x000fe20000000f00 */
        /* <DEDUP_REMOVED lines=20> */
[----:B------:R-:W-:Y:S01]  /*25b0*/  @!P0 FFMA R0, R0, 1.84467440737095516160e+19, RZ ;  /* 0x5f80000000008823 */ /* 0x000fe200000000ff */
[----:B------:R-:W-:Y:S01]  /*25c0*/  @!P0 MOV R12, 0xffffffc0 ;  /* 0xffffffc0000c8802 */ /* 0x000fe20000000f00 */
[----:B------:R-:W-:-:S03]  /*25d0*/  @!P1 FFMA R27, R3, 1.84467440737095516160e+19, RZ ;  /* 0x5f800000031b9823 */ /* 0x000fc600000000ff */
[----:B------:R-:W-:-:S07]  /*25e0*/  @!P1 IADD3 R12, PT, PT, R12, 0x40, RZ ;  /* 0x000000400c0c9810 */ /* 0x000fce0007ffe0ff */
.L_x_89:
[----:B------:R-:W-:Y:S01]  /*25f0*/  LEA R28, R22, 0xc0800000, 0x17 ;  /* 0xc0800000161c7811 */ /* 0x000fe200078eb8ff */
[----:B------:R-:W-:Y:S01]  /*2600*/  BSSY.RECONVERGENT B1, `(.L_x_94) ;  /* 0x0000036000017945 */ /* 0x000fe20003800200 */
[----:B------:R-:W-:-:S03]  /*2610*/  IADD3 R25, PT, PT, R25, -0x7f, RZ ;  /* 0xffffff8119197810 */ /* 0x000fc60007ffe0ff */
[----:B------:R-:W-:Y:S01]  /*2620*/  IMAD.IADD R28, R27, 0x1, -R28 ;  /* 0x000000011b1c7824 */ /* 0x000fe200078e0a1c */
[----:B------:R-:W-:-:S03]  /*2630*/  IADD3 R29, PT, PT, R25, 0x7f, -R22 ;  /* 0x0000007f191d7810 */ /* 0x000fc60007ffe816 */
[----:B------:R-:W0:Y:S01]  /*2640*/  MUFU.RCP R26, R28 ;  /* 0x0000001c001a7308 */ /* 0x000e220000001000 */
[----:B------:R-:W-:-:S04]  /*2650*/  FADD.FTZ R27, -R28, -RZ ;  /* 0x800000ff1c1b7221 */ /* 0x000fc80000010100 */
[----:B0-----:R-:W-:-:S04]  /*2660*/  FFMA R23, R26, R27, 1 ;  /* 0x3f8000001a177423 */ /* 0x001fc8000000001b */
[----:B------:R-:W-:Y:S01]  /*2670*/  FFMA R23, R26, R23, R26 ;  /* 0x000000171a177223 */ /* 0x000fe2000000001a */
[----:B------:R-:W-:-:S04]  /*2680*/  IMAD R26, R25, -0x800000, R0 ;  /* 0xff800000191a7824 */ /* 0x000fc800078e0200 */
[----:B------:R-:W-:-:S04]  /*2690*/  FFMA R22, R26, R23, RZ ;  /* 0x000000171a167223 */ /* 0x000fc800000000ff */
[----:B------:R-:W-:-:S04]  /*26a0*/  FFMA R0, R27, R22, R26 ;  /* 0x000000161b007223 */ /* 0x000fc8000000001a */
[----:B------:R-:W-:-:S04]  /*26b0*/  FFMA R0, R23, R0, R22 ;  /* 0x0000000017007223 */ /* 0x000fc80000000016 */
[----:B------:R-:W-:Y:S01]  /*26c0*/  FFMA R25, R27, R0, R26 ;  /* 0x000000001b197223 */ /* 0x000fe2000000001a */
[----:B------:R-:W-:-:S03]  /*26d0*/  IADD3 R27, PT, PT, R29, R12, RZ ;  /* 0x0000000c1d1b7210 */ /* 0x000fc60007ffe0ff */
[----:B------:R-:W-:-:S05]  /*26e0*/  FFMA R22, R23, R25, R0 ;  /* 0x0000001917167223 */ /* 0x000fca0000000000 */
[----:B------:R-:W-:-:S04]  /*26f0*/  SHF.R.U32.HI R12, RZ, 0x17, R22 ;  /* 0x00000017ff0c7819 */ /* 0x000fc80000011616 */
[----:B------:R-:W-:-:S04]  /*2700*/  LOP3.LUT R12, R12, 0xff, RZ, 0xc0, !PT ;  /* 0x000000ff0c0c7812 */ /* 0x000fc800078ec0ff */
[----:B------:R-:W-:-:S04]  /*2710*/  IADD3 R12, PT, PT, R12, R27, RZ ;  /* 0x0000001b0c0c7210 */ /* 0x000fc80007ffe0ff */
        /* <DEDUP_REMOVED lines=11> */
[CCC-:B------:R-:W-:Y:S01]  /*27d0*/  FFMA.RP R27, R23.reuse, R25.reuse, R0.reuse ;  /* 0x00000019171b7223 */ /* 0x1c0fe20000008000 */
[----:B------:R-:W-:Y:S01]  /*27e0*/  FFMA.RM R0, R23, R25, R0 ;  /* 0x0000001917007223 */ /* 0x000fe20000004000 */
[C---:B------:R-:W-:Y:S01]  /*27f0*/  VIADD R23, R12.reuse, 0x20 ;  /* 0x000000200c177836 */ /* 0x040fe20000000000 */
[----:B------:R-:W-:Y:S02]  /*2800*/  ISETP.NE.AND P2, PT, R12, RZ, PT ;  /* 0x000000ff0c00720c */ /* 0x000fe40003f45270 */
[----:B------:R-:W-:Y:S02]  /*2810*/  LOP3.LUT R26, R26, 0x7fffff, RZ, 0xc0, !PT ;  /* 0x007fffff1a1a7812 */ /* 0x000fe400078ec0ff */
        /* <DEDUP_REMOVED lines=12> */
[----:B------:R-:W-:-:S04]  /*28e0*/  LOP3.LUT R23, R0, R23, RZ, 0xc0, !PT ;  /* 0x0000001700177212 */ /* 0x000fc800078ec0ff */
[----:B------:R-:W-:-:S04]  /*28f0*/  IADD3 R23, PT, PT, R12, R23, RZ ;  /* 0x000000170c177210 */ /* 0x000fc80007ffe0ff */
[----:B------:R-:W-:Y:S01]  /*2900*/  LOP3.LUT R22, R23, R22, RZ, 0xfc, !PT ;  /* 0x0000001617167212 */ /* 0x000fe200078efcff */
[----:B------:R-:W-:Y:S06]  /*2910*/  BRA `(.L_x_97) ;  /* 0x0000000000107947 */ /* 0x000fec0003800000 */
.L_x_96:
[----:B------:R-:W-:-:S04]  /*2920*/  LOP3.LUT R22, R22, 0x80000000, RZ, 0xc0, !PT ;  /* 0x8000000016167812 */ /* 0x000fc800078ec0ff */
[----:B------:R-:W-:Y:S01]  /*2930*/  LOP3.LUT R22, R22, 0x7f800000, RZ, 0xfc, !PT ;  /* 0x7f80000016167812 */ /* 0x000fe200078efcff */
[----:B------:R-:W-:Y:S06]  /*2940*/  BRA `(.L_x_97) ;  /* 0x0000000000047947 */ /* 0x000fec0003800000 */
.L_x_95:
[----:B------:R-:W-:-:S07]  /*2950*/  LEA R22, R27, R22, 0x17 ;  /* 0x000000161b167211 */ /* 0x000fce00078eb8ff */
.L_x_97:
[----:B------:R-:W-:Y:S05]  /*2960*/  BSYNC.RECONVERGENT B1 ;  /* 0x0000000000017941 */ /* 0x000fea0003800200 */
.L_x_94:
[----:B------:R-:W-:Y:S01]  /*2970*/  MOV R0, R22 ;  /* 0x0000001600007202 */ /* 0x000fe20000000f00 */
[----:B------:R-:W-:Y:S06]  /*2980*/  BRA `(.L_x_98) ;  /* 0x0000000000207947 */ /* 0x000fec0003800000 */
.L_x_93:
[----:B------:R-:W-:-:S04]  /*2990*/  LOP3.LUT R0, R27, 0x80000000, R0, 0x48, !PT ;  /* 0x800000001b007812 */ /* 0x000fc800078e4800 */
[----:B------:R-:W-:Y:S01]  /*29a0*/  LOP3.LUT R0, R0, 0x7f800000, RZ, 0xfc, !PT ;  /* 0x7f80000000007812 */ /* 0x000fe200078efcff */
[----:B------:R-:W-:Y:S06]  /*29b0*/  BRA `(.L_x_98) ;  /* 0x0000000000147947 */ /* 0x000fec0003800000 */
.L_x_92:
[----:B------:R-:W-:Y:S01]  /*29c0*/  LOP3.LUT R0, R27, 0x80000000, R0, 0x48, !PT ;  /* 0x800000001b007812 */ /* 0x000fe200078e4800 */
[----:B------:R-:W-:Y:S06]  /*29d0*/  BRA `(.L_x_98) ;  /* 0x00000000000c7947 */ /* 0x000fec0003800000 */
.L_x_91:
[----:B------:R-:W0:Y:S01]  /*29e0*/  MUFU.RSQ R0, -QNAN ;  /* 0xffc0000000007908 */ /* 0x000e220000001400 */
[----:B------:R-:W-:Y:S05]  /*29f0*/  BRA `(.L_x_98) ;  /* 0x0000000000047947 */ /* 0x000fea0003800000 */
.L_x_90:
[----:B------:R-:W-:-:S07]  /*2a00*/  FADD.FTZ R0, R0, R3 ;  /* 0x0000000300007221 */ /* 0x000fce0000010000 */
.L_x_98:
[----:B------:R-:W-:Y:S05]  /*2a10*/  BSYNC.RECONVERGENT B0 ;  /* 0x0000000000007941 */ /* 0x000fea0003800200 */
.L_x_88:
[----:B------:R-:W-:-:S04]  /*2a20*/  HFMA2 R25, -RZ, RZ, 0, 0 ;  /* 0x00000000ff197431 */ /* 0x000fc800000001ff */
[----:B0-----:R-:W-:Y:S05]  /*2a30*/  RET.REL.NODEC R24 `(combineEnsemblesAligned) ;  /* 0xffffffd418707950 */ /* 0x001fea0003c3ffff */
.L_x_99:
        /* <DEDUP_REMOVED lines=12> */
.L_x_174:


//--------------------- .text.combineEnsemblesReference --------------------------
	.section	.text.combineEnsemblesReference,"ax",@progbits
	.align	128
        .global         combineEnsemblesReference
        .type           combineEnsemblesReference,@function
        .size           combineEnsemblesReference,(.L_x_175 - combineEnsemblesReference)
        .other          combineEnsemblesReference,@"STO_CUDA_ENTRY STV_DEFAULT"
combineEnsemblesReference:
.text.combineEnsemblesReference:
        /* <DEDUP_REMOVED lines=23> */
[----:B------:R-:W-:Y:S05]  /*0170*/  CALL.REL.NOINC `($__internal_4_$__cuda_sm3x_div_rn_noftz_f32_slowpath) ;  /* 0x0000000400387944 */ /* 0x000fea0003c00000 */
[----:B------:R-:W-:-:S07]  /*0180*/  IMAD.MOV.U32 R5, RZ, RZ, R0 ;  /* 0x000000ffff057224 */ /* 0x000fce00078e0000 */
.L_x_100:
        /* <DEDUP_REMOVED lines=18> */
.L_x_101:
        /* <DEDUP_REMOVED lines=17> */
[----:B------:R-:W-:Y:S05]  /*03c0*/  CALL.REL.NOINC `($__internal_4_$__cuda_sm3x_div_rn_noftz_f32_slowpath) ;  /* 0x0000000000a47944 */ /* 0x000fea0003c00000 */
[----:B------:R-:W-:-:S07]  /*03d0*/  IMAD.MOV.U32 R7, RZ, RZ, R0 ;  /* 0x000000ffff077224 */ /* 0x000fce00078e0000 */
.L_x_102:
[----:B------:R-:W0:Y:S01]  /*03e0*/  LDC.64 R12, c[0x0][0x3b0] ;  /* 0x0000ec00ff0c7b82 */ /* 0x000e220000000a00 */
[----:B------:R-:W-:Y:S01]  /*03f0*/  PLOP3.LUT P1, PT, PT, PT, PT, 0x80, 0x8 ;  /* 0x000000000008781c */ /* 0x000fe20003f2f070 */
[----:B------:R-:W-:Y:S02]  /*0400*/  IMAD.MOV.U32 R11, RZ, RZ, -0x3e000000 ;  /* 0xc2000000ff0b7424 */ /* 0x000fe400078e00ff */
[----:B------:R-:W-:Y:S01]  /*0410*/  FADD R7, R7, -1 ;  /* 0xbf80000007077421 */ /* 0x000fe20000000000 */
[----:B------:R-:W-:Y:S01]  /*0420*/  FADD R8, R8, 0.5 ;  /* 0x3f00000008087421 */ /* 0x000fe20000000000 */
[----:B------:R-:W-:Y:S01]  /*0430*/  FADD R9, R9, 0.5 ;  /* 0x3f00000009097421 */ /* 0x000fe20000000000 */
[----:B------:R-:W-:Y:S01]  /*0440*/  FADD R10, R10, 0.5 ;  /* 0x3f0000000a0a7421 */ /* 0x000fe20000000000 */
[----:B0-----:R-:W-:-:S06]  /*0450*/  IMAD.WIDE.U32 R12, R2, 0x8, R12 ;  /* 0x00000008020c7825 */ /* 0x001fcc00078e000c */
[----:B------:R0:W4:Y:S02]  /*0460*/  LDG.E R12, desc[UR4][R12.64] ;  /* 0x000000040c0c7981 */ /* 0x000124000c1e1900 */
[----:B0-----:R-:W-:-:S07]  /*0470*/  HFMA2 R13, -RZ, RZ, 0, 0 ;  /* 0x00000000ff0d7431 */ /* 0x001fce00000001ff */
.L_x_103:
        /* <DEDUP_REMOVED lines=23> */
[----:B------:R-:W-:Y:S05]  /*05f0*/  CALL.REL.NOINC `($__internal_4_$__cuda_sm3x_div_rn_noftz_f32_slowpath) ;  /* 0x0000000000187944 */ /* 0x000fea0003c00000 */
[----:B------:R-:W-:-:S07]  /*0600*/  IMAD.MOV.U32 R4, RZ, RZ, R0 ;  /* 0x000000ffff047224 */ /* 0x000fce00078e0000 */
.L_x_105:
[----:B------:R-:W-:Y:S05]  /*0610*/  BSYNC.RECONVERGENT B0 ;  /* 0x0000000000007941 */ /* 0x000fea0003800200 */
.L_x_104:
[----:B------:R-:W0:Y:S02]  /*0620*/  LDC.64 R8, c[0x0][0x3a8] ;  /* 0x0000ea00ff087b82 */ /* 0x000e240000000a00 */
[----:B0-----:R-:W-:-:S05]  /*0630*/  IMAD.WIDE.U32 R2, R2, 0x10, R8 ;  /* 0x0000001002027825 */ /* 0x001fca00078e0008 */
[----:B------:R-:W-:Y:S01]  /*0640*/  STG.E.128 desc[UR4][R2.64], R4 ;  /* 0x0000000402007986 */ /* 0x000fe2000c101d04 */
[----:B------:R-:W-:Y:S05]  /*0650*/  EXIT ;  /* 0x000000000000794d */ /* 0x000fea0003800000 */
        .weak           $__internal_4_$__cuda_sm3x_div_rn_noftz_f32_slowpath
        .type           $__internal_4_$__cuda_sm3x_div_rn_noftz_f32_slowpath,@function
        .size           $__internal_4_$__cuda_sm3x_div_rn_noftz_f32_slowpath,(.L_x_175 - $__internal_4_$__cuda_sm3x_div_rn_noftz_f32_slowpath)
$__internal_4_$__cuda_sm3x_div_rn_noftz_f32_slowpath:
[--C-:B------:R-:W-:Y:S01]  /*0660*/  SHF.R.U32.HI R12, RZ, 0x17, R3.reuse ;  /* 0x00000017ff0c7819 */ /* 0x100fe20000011603 */
[----:B------:R-:W-:Y:S01]  /*0670*/  BSSY.RECONVERGENT B1, `(.L_x_106) ;  /* 0x0000063000017945 */ /* 0x000fe20003800200 */
[----:B------:R-:W-:Y:S01]  /*0680*/  SHF.R.U32.HI R11, RZ, 0x17, R0 ;  /* 0x00000017ff0b7819 */ /* 0x000fe20000011600 */
[----:B------:R-:W-:Y:S01]  /*0690*/  IMAD.MOV.U32 R13, RZ, RZ, R3 ;  /* 0x000000ffff0d7224 */ /* 0x000fe200078e0003 */
        /* <DEDUP_REMOVED lines=31> */
.L_x_107:
[----:B------:R-:W-:Y:S01]  /*0890*/  LEA R14, R12, 0xc0800000, 0x17 ;  /* 0xc08000000c0e7811 */ /* 0x000fe200078eb8ff */
[----:B------:R-:W-:Y:S04]  /*08a0*/  BSSY.RECONVERGENT B2, `(.L_x_112) ;  /* 0x0000036000027945 */ /* 0x000fe80003800200 */
[----:B------:R-:W-:Y:S02]  /*08b0*/  IMAD.IADD R14, R13, 0x1, -R14 ;  /* 0x000000010d0e7824 */ /* 0x000fe400078e0a0e */
[----:B------:R-:W-:Y:S02]  /*08c0*/  VIADD R13, R16, 0xffffff81 ;  /* 0xffffff81100d7836 */ /* 0x000fe40000000000 */
[----:B------:R0:W1:Y:S01]  /*08d0*/  MUFU.RCP R15, R14 ;  /* 0x0000000e000f7308 */ /* 0x0000620000001000 */
[----:B------:R-:W-:Y:S01]  /*08e0*/  FADD.FTZ R17, -R14, -RZ ;  /* 0x800000ff0e117221 */ /* 0x000fe20000010100 */
[C---:B------:R-:W-:Y:S01]  /*08f0*/  IMAD R0, R13.reuse, -0x800000, R0 ;  /* 0xff8000000d007824 */ /* 0x040fe200078e0200 */
[----:B0-----:R-:W-:-:S04]  /*0900*/  IADD3 R14, PT, PT, R13, 0x7f, -R12 ;  /* 0x0000007f0d0e7810 */ /* 0x001fc80007ffe80c */
[----:B------:R-:W-:Y:S01]  /*0910*/  IADD3 R11, PT, PT, R14, R11, RZ ;  /* 0x0000000b0e0b7210 */ /* 0x000fe20007ffe0ff */
        /* <DEDUP_REMOVED lines=42> */
.L_x_114:
[----:B------:R-:W-:-:S04]  /*0bc0*/  LOP3.LUT R0, R0, 0x80000000, RZ, 0xc0, !PT ;  /* 0x8000000000007812 */ /* 0x000fc800078ec0ff */
[----:B------:R-:W-:Y:S01]  /*0bd0*/  LOP3.LUT R0, R0, 0x7f800000, RZ, 0xfc, !PT ;  /* 0x7f80000000007812 */ /* 0x000fe200078efcff */
[----:B------:R-:W-:Y:S06]  /*0be0*/  BRA `(.L_x_115) ;  /* 0x0000000000047947 */ /* 0x000fec0003800000 */
.L_x_113:
[----:B------:R-:W-:-:S07]  /*0bf0*/  IMAD R0, R11, 0x800000, R0 ;  /* 0x008000000b007824 */ /* 0x000fce00078e0200 */
.L_x_115:
[----:B------:R-:W-:Y:S05]  /*0c00*/  BSYNC.RECONVERGENT B2 ;  /* 0x0000000000027941 */ /* 0x000fea0003800200 */
.L_x_112:
[----:B------:R-:W-:Y:S05]  /*0c10*/  BRA `(.L_x_116) ;  /* 0x0000000000207947 */ /* 0x000fea0003800000 */
.L_x_111:
[----:B------:R-:W-:-:S04]  /*0c20*/  LOP3.LUT R0, R13, 0x80000000, R0, 0x48, !PT ;  /* 0x800000000d007812 */ /* 0x000fc800078e4800 */
[----:B------:R-:W-:Y:S01]  /*0c30*/  LOP3.LUT R0, R0, 0x7f800000, RZ, 0xfc, !PT ;  /* 0x7f80000000007812 */ /* 0x000fe200078efcff */
[----:B------:R-:W-:Y:S06]  /*0c40*/  BRA `(.L_x_116) ;  /* 0x0000000000147947 */ /* 0x000fec0003800000 */
.L_x_110:
[----:B------:R-:W-:Y:S01]  /*0c50*/  LOP3.LUT R0, R13, 0x80000000, R0, 0x48, !PT ;  /* 0x800000000d007812 */ /* 0x000fe200078e4800 */
[----:B------:R-:W-:Y:S06]  /*0c60*/  BRA `(.L_x_116) ;  /* 0x00000000000c7947 */ /* 0x000fec0003800000 */
.L_x_109:
[----:B------:R-:W0:Y:S01]  /*0c70*/  MUFU.RSQ R0, -QNAN ;  /* 0xffc0000000007908 */ /* 0x000e220000001400 */
[----:B------:R-:W-:Y:S05]  /*0c80*/  BRA `(.L_x_116) ;  /* 0x0000000000047947 */ /* 0x000fea0003800000 */
.L_x_108:
[----:B------:R-:W-:-:S07]  /*0c90*/  FADD.FTZ R0, R0, R3 ;  /* 0x0000000300007221 */ /* 0x000fce0000010000 */
.L_x_116:
[----:B------:R-:W-:Y:S05]  /*0ca0*/  BSYNC.RECONVERGENT B1 ;  /* 0x0000000000017941 */ /* 0x000fea0003800200 */
.L_x_106:
[----:B------:R-:W-:Y:S01]  /*0cb0*/  MOV R12, R4 ;  /* 0x00000004000c7202 */ /* 0x000fe20000000f00 */
[----:B------:R-:W-:-:S04]  /*0cc0*/  IMAD.MOV.U32 R13, RZ, RZ, 0x0 ;  /* 0x00000000ff0d7424 */ /* 0x000fc800078e00ff */
[----:B0-----:R-:W-:Y:S05]  /*0cd0*/  RET.REL.NODEC R12 `(combineEnsemblesReference) ;  /* 0xfffffff00cc87950 */ /* 0x001fea0003c3ffff */
.L_x_117:
        /* <DEDUP_REMOVED lines=10> */
.L_x_175:


//--------------------- .text.combineEnsembles    --------------------------
	.section	.text.combineEnsembles,"ax",@progbits
	.align	128
        .global         combineEnsembles
        .type           combineEnsembles,@function
        .size           combineEnsembles,(.L_x_176 - combineEnsembles)
        .other          combineEnsembles,@"STO_CUDA_ENTRY STV_DEFAULT"
combineEnsembles:
.text.combineEnsembles:
        /* <DEDUP_REMOVED lines=13> */
[----:B------:R-:W-:-:S04]  /*00d0*/  ISETP.NE.U32.AND P2, PT, RZ, UR6, PT ;  /* 0x00000006ff007c0c */ /* 0x000fc8000bf45070 */
[----:B------:R-:W-:Y:S01]  /*00e0*/  IADD3 R11, PT, PT, RZ, -UR4, RZ ;  /* 0x80000004ff0b7c10 */ /* 0x000fe2000fffe0ff */
[----:B------:R-:W2:Y:S08]  /*00f0*/  I2F.U32.RP R5, UR7 ;  /* 0x0000000700057d06 */ /* 0x000eb00008209000 */
[----:B0-----:R-:W0:Y:S08]  /*0100*/  MUFU.RCP R0, R0 ;  /* 0x0000000000007308 */ /* 0x001e300000001000 */
[----:B------:R-:W3:Y:S08]  /*0110*/  I2F.U32.RP R6, UR4 ;  /* 0x0000000400067d06 */ /* 0x000ef00008209000 */
[----:B--2---:R-:W-:Y:S01]  /*0120*/  MUFU.RCP R5, R5 ;  /* 0x0000000500057308 */ /* 0x004fe20000001000 */
[----:B0-----:R-:W-:Y:S01]  /*0130*/  IADD3 R2, PT, PT, R0, 0xffffffe, RZ ;  /* 0x0ffffffe00027810 */ /* 0x001fe20007ffe0ff */
[----:B-1----:R-:W-:Y:S01]  /*0140*/  VIADD R0, R7, UR5 ;  /* 0x0000000507007c36 */ /* 0x002fe20008000000 */
[----:B------:R-:W-:-:S05]  /*0150*/  UIADD3 UR5, UPT, UPT, UR6, -0x1, URZ ;  /* 0xffffffff06057890 */ /* 0x000fca000fffe0ff */
[----:B------:R0:W1:Y:S08]  /*0160*/  F2I.FTZ.U32.TRUNC.NTZ R3, R2 ;  /* 0x0000000200037305 */ /* 0x000070000021f000 */
[----:B---3--:R-:W2:Y:S01]  /*0170*/  MUFU.RCP R6, R6 ;  /* 0x0000000600067308 */ /* 0x008ea20000001000 */
[----:B0-----:R-:W-:Y:S01]  /*0180*/  HFMA2 R2, -RZ, RZ, 0, 0 ;  /* 0x00000000ff027431 */ /* 0x001fe200000001ff */
[----:B-1----:R-:W-:-:S05]  /*0190*/  IADD3 R9, PT, PT, RZ, -R3, RZ ;  /* 0x80000003ff097210 */ /* 0x002fca0007ffe0ff */
[----:B------:R-:W-:-:S04]  /*01a0*/  IMAD R9, R9, UR6, RZ ;  /* 0x0000000609097c24 */ /* 0x000fc8000f8e02ff */
[----:B------:R-:W-:Y:S01]  /*01b0*/  IMAD.HI.U32 R3, R3, R9, R2 ;  /* 0x0000000903037227 */ /* 0x000fe200078e0002 */
[----:B--2---:R-:W-:-:S04]  /*01c0*/  IADD3 R8, PT, PT, R6, 0xffffffe, RZ ;  /* 0x0ffffffe06087810 */ /* 0x004fc80007ffe0ff */
[----:B------:R0:W1:Y:S01]  /*01d0*/  F2I.FTZ.U32.TRUNC.NTZ R9, R8 ;  /* 0x0000000800097305 */ /* 0x000062000021f000 */
[----:B------:R-:W-:-:S05]  /*01e0*/  IMAD.HI.U32 R4, R3, R0, RZ ;  /* 0x0000000003047227 */ /* 0x000fca00078e00ff */
[----:B------:R-:W-:Y:S01]  /*01f0*/  IADD3 R3, PT, PT, -R4, RZ, RZ ;  /* 0x000000ff04037210 */ /* 0x000fe20007ffe1ff */
[----:B0-----:R-:W-:-:S04]  /*0200*/  IMAD.MOV.U32 R8, RZ, RZ, RZ ;  /* 0x000000ffff087224 */ /* 0x001fc800078e00ff */
[----:B------:R-:W-:Y:S01]  /*0210*/  IMAD R2, R3, UR6, R0 ;  /* 0x0000000603027c24 */ /* 0x000fe2000f8e0200 */
[----:B------:R-:W-:Y:S01]  /*0220*/  IADD3 R3, PT, PT, R5, 0xffffffe, RZ ;  /* 0x0ffffffe05037810 */ /* 0x000fe20007ffe0ff */
[----:B-1----:R-:W-:-:S03]  /*0230*/  IMAD R11, R11, R9, RZ ;  /* 0x000000090b0b7224 */ /* 0x002fc600078e02ff */
[----:B------:R-:W-:Y:S02]  /*0240*/  ISETP.GE.U32.AND P0, PT, R2, UR6, PT ;  /* 0x0000000602007c0c */ /* 0x000fe4000bf06070 */
[----:B------:R-:W0:Y:S01]  /*0250*/  F2I.FTZ.U32.TRUNC.NTZ R3, R3 ;  /* 0x0000000300037305 */ /* 0x000e22000021f000 */
[----:B------:R-:W-:-:S06]  /*0260*/  IMAD.HI.U32 R9, R9, R11, R8 ;  /* 0x0000000b09097227 */ /* 0x000fcc00078e0008 */
[----:B------:R-:W-:-:S04]  /*0270*/  IMAD.HI.U32 R6, R9, R0, RZ ;  /* 0x0000000009067227 */ /* 0x000fc800078e00ff */
[----:B------:R-:W-:Y:S01]  /*0280*/  @P0 VIADD R2, R2, -UR6 ;  /* 0x8000000602020c36 */ /* 0x000fe20008000000 */
[----:B------:R-:W-:Y:S01]  /*0290*/  @P0 IADD3 R4, PT, PT, R4, 0x1, RZ ;  /* 0x0000000104040810 */ /* 0x000fe20007ffe0ff */
[----:B------:R-:W-:Y:S01]  /*02a0*/  IMAD.MOV R9, RZ, RZ, -R6 ;  /* 0x000000ffff097224 */ /* 0x000fe200078e0a06 */
[----:B0-----:R-:W-:Y:S02]  /*02b0*/  IADD3 R5, PT, PT, RZ, -R3, RZ ;  /* 0x80000003ff057210 */ /* 0x001fe40007ffe0ff */
[----:B------:R-:W-:Y:S02]  /*02c0*/  ISETP.GE.U32.AND P1, PT, R2, UR6, PT ;  /* 0x0000000602007c0c */ /* 0x000fe4000bf26070 */
[----:B------:R-:W-:Y:S01]  /*02d0*/  MOV R2, RZ ;  /* 0x000000ff00027202 */ /* 0x000fe20000000f00 */
[----:B------:R-:W-:-:S04]  /*02e0*/  IMAD R5, R5, UR7, RZ ;  /* 0x0000000705057c24 */ /* 0x000fc8000f8e02ff */
[----:B------:R-:W-:-:S04]  /*02f0*/  IMAD.HI.U32 R3, R3, R5, R2 ;  /* 0x0000000503037227 */ /* 0x000fc800078e0002 */
[----:B------:R-:W-:Y:S02]  /*0300*/  IMAD R2, R9, UR4, R0 ;  /* 0x0000000409027c24 */ /* 0x000fe4000f8e0200 */
[----:B------:R-:W-:Y:S02]  /*0310*/  @P1 IADD3 R4, PT, PT, R4, 0x1, RZ ;  /* 0x0000000104041810 */ /* 0x000fe40007ffe0ff */
[----:B------:R-:W-:Y:S02]  /*0320*/  @!P2 LOP3.LUT R4, RZ, UR6, RZ, 0x33, !PT ;  /* 0x00000006ff04ac12 */ /* 0x000fe4000f8e33ff */
[----:B------:R-:W-:Y:S02]  /*0330*/  ISETP.GE.U32.AND P0, PT, R2, UR4, PT ;  /* 0x0000000402007c0c */ /* 0x000fe4000bf06070 */
[----:B------:R-:W-:Y:S01]  /*0340*/  IADD3 R9, PT, PT, -R4, RZ, RZ ;  /* 0x000000ff04097210 */ /* 0x000fe20007ffe1ff */
[----:B------:R-:W-:Y:S01]  /*0350*/  IMAD.HI.U32 R3, R3, R4, RZ ;  /* 0x0000000403037227 */ /* 0x000fe200078e00ff */
[----:B------:R-:W-:-:S04]  /*0360*/  ISETP.NE.U32.AND P2, PT, RZ, UR7, PT ;  /* 0x00000007ff007c0c */ /* 0x000fc8000bf45070 */
[----:B------:R-:W-:Y:S02]  /*0370*/  IADD3 R5, PT, PT, -R3, RZ, RZ ;  /* 0x000000ff03057210 */ /* 0x000fe40007ffe1ff */
[----:B------:R-:W-:-:S03]  /*0380*/  I2FP.F32.U32 R3, UR5 ;  /* 0x0000000500037c45 */ /* 0x000fc60008201000 */
[----:B------:R-:W-:Y:S01]  /*0390*/  IMAD R5, R5, UR7, R4 ;  /* 0x0000000705057c24 */ /* 0x000fe2000f8e0204 */
[----:B------:R-:W0:Y:S01]  /*03a0*/  MUFU.RCP R8, R3 ;  /* 0x0000000300087308 */ /* 0x000e220000001000 */
[----:B------:R-:W-:Y:S01]  /*03b0*/  IMAD R4, R9, UR6, R0 ;  /* 0x0000000609047c24 */ /* 0x000fe2000f8e0200 */
[----:B------:R-:W-:Y:S01]  /*03c0*/  @P0 IADD3 R2, PT, PT, R2, -UR4, RZ ;  /* 0x8000000402020c10 */ /* 0x000fe2000fffe0ff */
[----:B------:R-:W-:Y:S01]  /*03d0*/  @P0 VIADD R6, R6, 0x1 ;  /* 0x0000000106060836 */ /* 0x000fe20000000000 */
[----:B------:R-:W-:Y:S02]  /*03e0*/  ISETP.GE.U32.AND P1, PT, R5, UR7, PT ;  /* 0x0000000705007c0c */ /* 0x000fe4000bf26070 */
[----:B------:R-:W-:Y:S02]  /*03f0*/  I2FP.F32.U32 R4, R4 ;  /* 0x0000000400047245 */ /* 0x000fe40000201000 */
[----:B------:R-:W-:-:S03]  /*0400*/  ISETP.GE.U32.AND P3, PT, R2, UR4, PT ;  /* 0x0000000402007c0c */ /* 0x000fc6000bf66070 */
[----:B------:R-:W-:-:S04]  /*0410*/  FADD R0, R4, R4 ;  /* 0x0000000404007221 */ /* 0x000fc80000000000 */
[----:B------:R-:W1:Y:S02]  /*0420*/  FCHK P0, R0, R3 ;  /* 0x0000000300007302 */ /* 0x000e640000000000 */
[----:B------:R-:W-:Y:S01]  /*0430*/  @P1 IADD3 R5, PT, PT, R5, -UR7, RZ ;  /* 0x8000000705051c10 */ /* 0x000fe2000fffe0ff */
[----:B0-----:R-:W-:Y:S01]  /*0440*/  FFMA R9, -R3, R8, 1 ;  /* 0x3f80000003097423 */ /* 0x001fe20000000108 */
        /* <DEDUP_REMOVED lines=10> */
[----:B-1----:R-:W-:Y:S06]  /*04f0*/  @!P0 BRA `(.L_x_119) ;  /* 0x00000000000c8947 */ /* 0x002fec0003800000 */
[----:B------:R-:W-:-:S07]  /*0500*/  MOV R20, 0x520 ;  /* 0x0000052000147802 */ /* 0x000fce0000000f00 */
[----:B------:R-:W-:Y:S05]  /*0510*/  CALL.REL.NOINC `($__internal_5_$__cuda_sm3x_div_rn_noftz_f32_slowpath) ;  /* 0x0000001c00047944 */ /* 0x000fea0003c00000 */
[----:B------:R-:W-:-:S07]  /*0520*/  MOV R9, R0 ;  /* 0x0000000000097202 */ /* 0x000fce0000000f00 */
.L_x_119:
[----:B------:R-:W-:Y:S05]  /*0530*/  BSYNC.RECONVERGENT B2 ;  /* 0x0000000000027941 */ /* 0x000fea0003800200 */
.L_x_118:
        /* <DEDUP_REMOVED lines=16> */
[----:B------:R-:W-:Y:S05]  /*0640*/  CALL.REL.NOINC `($__internal_5_$__cuda_sm3x_div_rn_noftz_f32_slowpath) ;  /* 0x0000001800b87944 */ /* 0x000fea0003c00000 */
[----:B------:R-:W-:-:S07]  /*0650*/  IMAD.MOV.U32 R10, RZ, RZ, R0 ;  /* 0x000000ffff0a7224 */ /* 0x000fce00078e0000 */
.L_x_121:
[----:B------:R-:W-:Y:S05]  /*0660*/  BSYNC.RECONVERGENT B2 ;  /* 0x0000000000027941 */ /* 0x000fea0003800200 */
.L_x_120:
        /* <DEDUP_REMOVED lines=17> */
[----:B------:R-:W-:-:S07]  /*0780*/  MOV R11, R0 ;  /* 0x00000000000b7202 */ /* 0x000fce0000000f00 */
.L_x_123:
[----:B------:R-:W-:Y:S05]  /*0790*/  BSYNC.RECONVERGENT B2 ;  /* 0x0000000000027941 */ /* 0x000fea0003800200 */
.L_x_122:
[----:B------:R-:W0:Y:S02]  /*07a0*/  LDCU UR4, c[0x0][0x38c] ;  /* 0x00007180ff0477ac */ /* 0x000e240008000800 */
[----:B0-----:R-:W-:-:S13]  /*07b0*/  ISETP.NE.AND P0, PT, RZ, UR4, PT ;  /* 0x00000004ff007c0c */ /* 0x001fda000bf05270 */
[----:B------:R-:W-:Y:S05]  /*07c0*/  @!P0 EXIT ;  /* 0x000000000000894d */ /* 0x000fea0003800000 */
[----:B------:R-:W0:Y:S01]  /*07d0*/  LDC.64 R2, c[0x0][0x398] ;  /* 0x0000e600ff027b82 */ /* 0x000e220000000a00 */
[----:B------:R-:W-:Y:S01]  /*07e0*/  UISETP.GE.U32.AND UP0, UPT, UR4, 0x8, UPT ;  /* 0x000000080400788c */ /* 0x000fe2000bf06070 */
[----:B------:R-:W-:Y:S01]  /*07f0*/  FADD R11, R11, -1 ;  /* 0xbf8000000b0b7421 */ /* 0x000fe20000000000 */
[----:B------:R-:W-:Y:S01]  /*0800*/  FADD R4, R4, 0.5 ;  /* 0x3f00000004047421 */ /* 0x000fe20000000000 */
[----:B------:R-:W-:Y:S01]  /*0810*/  FADD R5, R5, 0.5 ;  /* 0x3f00000005057421 */ /* 0x000fe20000000000 */
[----:B------:R-:W-:Y:S01]  /*0820*/  FADD R6, R6, 0.5 ;  /* 0x3f00000006067421 */ /* 0x000fe20000000000 */
[----:B------:R-:W1:Y:S01]  /*0830*/  LDCU.64 UR8, c[0x0][0x358] ;  /* 0x00006b00ff0877ac */ /* 0x000e620008000a00 */
[----:B------:R-:W-:Y:S01]  /*0840*/  ULOP3.LUT UR7, UR4, 0x7, URZ, 0xc0, !UPT ;  /* 0x0000000704077892 */ /* 0x000fe2000f8ec0ff */
[----:B0-----:R-:W-:Y:S01]  /*0850*/  FADD R3, R3, -R2 ;  /* 0x8000000203037221 */ /* 0x001fe20000000000 */
[----:B------:R-:W-:Y:S01]  /*0860*/  HFMA2 R2, -RZ, RZ, 0, 0 ;  /* 0x00000000ff027431 */ /* 0x000fe200000001ff */
[----:B-1----:R-:W-:Y:S09]  /*0870*/  BRA.U !UP0, `(.L_x_124) ;  /* 0x0000000d08087547 */ /* 0x002ff2000b800000 */
[----:B------:R-:W0:Y:S01]  /*0880*/  LDC R2, c[0x0][0x38c] ;  /* 0x0000e300ff027b82 */ /* 0x000e220000000800 */
[----:B------:R-:W-:Y:S01]  /*0890*/  MOV R12, RZ ;  /* 0x000000ff000c7202 */ /* 0x000fe20000000f00 */
[----:B------:R-:W1:Y:S01]  /*08a0*/  LDCU UR6, c[0x0][0x398] ;  /* 0x00007300ff0677ac */ /* 0x000e620008000800 */
[----:B------:R-:W2:Y:S05]  /*08b0*/  LDCU UR10, c[0x0][0x38c] ;  /* 0x00007180ff0a77ac */ /* 0x000eaa0008000800 */
[----:B------:R-:W3:Y:S08]  /*08c0*/  LDC.64 R18, c[0x0][0x3a0] ;  /* 0x0000e800ff127b82 */ /* 0x000ef00000000a00 */
[----:B------:R-:W1:Y:S01]  /*08d0*/  LDC.64 R16, c[0x0][0x3a8] ;  /* 0x0000ea00ff107b82 */ /* 0x000e620000000a00 */
[----:B0-2---:R-:W-:-:S07]  /*08e0*/  LOP3.LUT R2, R2, 0xfffffff8, RZ, 0xc0, !PT ;  /* 0xfffffff802027812 */ /* 0x005fce00078ec0ff */
.L_x_141:
[----:B01----:R-:W-:-:S05]  /*08f0*/  IMAD.WIDE.U32 R14, R12, 0x8, R16 ;  /* 0x000000080c0e7825 */ /* 0x003fca00078e0010 */
[----:B------:R-:W2:Y:S01]  /*0900*/  LDG.E R0, desc[UR8][R14.64] ;  /* 0x000000080e007981 */ /* 0x000ea2000c1e1900 */
[----:B------:R-:W-:Y:S01]  /*0910*/  IMAD.MOV.U32 R21, RZ, RZ, -0x3e000000 ;  /* 0xc2000000ff157424 */ /* 0x000fe200078e00ff */
[----:B------:R-:W-:Y:S01]  /*0920*/  UMOV UR5, URZ ;  /* 0x000000ff00057c82 */ /* 0x000fe20008000000 */
[----:B--2---:R-:W-:-:S13]  /*0930*/  R2UR UR4, R0 ;  /* 0x00000000000472ca */ /* 0x004fda00000e0000 */
[----:B------:R-:W5:Y:S01]  /*0940*/  TEX.LL RZ, R0, R4, R21, UR4, 3D, 0x1 ;  /* 0x48ff041504007f60 */ /* 0x000f6200089e01ff */
[----:B------:R-:W0:Y:S01]  /*0950*/  MUFU.RCP R8, R3 ;  /* 0x0000000300087308 */ /* 0x000e220000001000 */
[----:B------:R-:W-:Y:S01]  /*0960*/  BSSY.RECONVERGENT B2, `(.L_x_125) ;  /* 0x000000c000027945 */ /* 0x000fe20003800200 */
[----:B0-----:R-:W-:-:S04]  /*0970*/  FFMA R13, -R3, R8, 1 ;  /* 0x3f800000030d7423 */ /* 0x001fc80000000108 */
[----:B------:R-:W-:Y:S01]  /*0980*/  FFMA R13, R8, R13, R8 ;  /* 0x0000000d080d7223 */ /* 0x000fe20000000008 */
[----:B-----5:R-:W-:-:S04]  /*0990*/  FADD R0, R0, -UR6 ;  /* 0x8000000600007e21 */ /* 0x020fc80008000000 */
[----:B------:R-:W0:Y:S01]  /*09a0*/  FCHK P0, R0, R3 ;  /* 0x0000000300007302 */ /* 0x000e220000000000 */
[----:B------:R-:W-:-:S04]  /*09b0*/  FFMA R8, R0, R13, RZ ;  /* 0x0000000d00087223 */ /* 0x000fc800000000ff */
[----:B------:R-:W-:-:S04]  /*09c0*/  FFMA R20, -R3, R8, R0 ;  /* 0x0000000803147223 */ /* 0x000fc80000000100 */
[----:B------:R-:W-:Y:S01]  /*09d0*/  FFMA R8, R13, R20, R8 ;  /* 0x000000140d087223 */ /* 0x000fe20000000008 */
[----:B0-----:R-:W-:Y:S06]  /*09e0*/  @!P0 BRA `(.L_x_126) ;  /* 0x00000000000c8947 */ /* 0x001fec0003800000 */
[----:B------:R-:W-:-:S07]  /*09f0*/  MOV R20, 0xa10 ;  /* 0x00000a1000147802 */ /* 0x000fce0000000f00 */
[----:B---3--:R-:W-:Y:S05]  /*0a00*/  CALL.REL.NOINC `($__internal_5_$__cuda_sm3x_div_rn_noftz_f32_slowpath) ;  /* 0x0000001400c87944 */ /* 0x008fea0003c00000 */
[----:B------:R-:W-:-:S07]  /*0a10*/  MOV R8, R0 ;  /* 0x0000000000087202 */ /* 0x000fce0000000f00 */
.L_x_126:
[----:B------:R-:W-:Y:S05]  /*0a20*/  BSYNC.RECONVERGENT B2 ;  /* 0x0000000000027941 */ /* 0x000fea0003800200 */
.L_x_125:
[----:B------:R-:W-:-:S04]  /*0a30*/  IMAD R13, R7, UR10, R12 ;  /* 0x0000000a070d7c24 */ /* 0x000fc8000f8e020c */
[----:B---3--:R-:W-:-:S05]  /*0a40*/  IMAD.WIDE.U32 R20, R13, 0x10, R18 ;  /* 0x000000100d147825 */ /* 0x008fca00078e0012 */
        /* <DEDUP_REMOVED lines=18> */
[----:B------:R-:W-:Y:S05]  /*0b70*/  CALL.REL.NOINC `($__internal_5_$__cuda_sm3x_div_rn_noftz_f32_slowpath) ;  /* 0x00000014006c7944 */ /* 0x000fea0003c00000 */
.L_x_128:
[----:B------:R-:W-:Y:S05]  /*0b80*/  BSYNC.RECONVERGENT B2 ;  /* 0x0000000000027941 */ /* 0x000fea0003800200 */
.L_x_127:
[----:B------:R-:W-:Y:S01]  /*0b90*/  IADD3 R21, PT, PT, R13, 0x1, RZ ;  /* 0x000000010d157810 */ /* 0x000fe20007ffe0ff */
[----:B------:R-:W-:-:S04]  /*0ba0*/  IMAD.MOV.U32 R8, RZ, RZ, R0 ;  /* 0x000000ffff087224 */ /* 0x000fc800078e0000 */
[----:B------:R-:W-:-:S05]  /*0bb0*/  IMAD.WIDE.U32 R20, R21, 0x10, R18 ;  /* 0x0000001015147825 */ /* 0x000fca00078e0012 */
        /* <DEDUP_REMOVED lines=19> */
.L_x_130:
[----:B------:R-:W-:Y:S05]  /*0cf0*/  BSYNC.RECONVERGENT B2 ;  /* 0x0000000000027941 */ /* 0x000fea0003800200 */
.L_x_129:
[----:B------:R-:W-:Y:S02]  /*0d00*/  IADD3 R21, PT, PT, R13, 0x2, RZ ;  /* 0x000000020d157810 */ /* 0x000fe40007ffe0ff */
[----:B------:R-:W-:-:S03]  /*0d10*/  MOV R8, R0 ;  /* 0x0000000000087202 */ /* 0x000fc60000000f00 */
[----:B------:R-:W-:-:S05]  /*0d20*/  IMAD.WIDE.U32 R20, R21, 0x10, R18 ;  /* 0x0000001015147825 */ /* 0x000fca00078e0012 */
        /* <DEDUP_REMOVED lines=19> */
.L_x_132:
[----:B------:R-:W-:Y:S05]  /*0e60*/  BSYNC.RECONVERGENT B2 ;  /* 0x0000000000027941 */ /* 0x000fea0003800200 */
.L_x_131:
[----:B------:R-:W-:Y:S02]  /*0e70*/  IADD3 R21, PT, PT, R13, 0x3, RZ ;  /* 0x000000030d157810 */ /* 0x000fe40007ffe0ff */
[----:B------:R-:W-:-:S03]  /*0e80*/  MOV R8, R0 ;  /* 0x0000000000087202 */ /* 0x000fc60000000f00 */
        /* <DEDUP_REMOVED lines=19> */
[----:B------:R-:W-:Y:S05]  /*0fc0*/  CALL.REL.NOINC `($__internal_5_$__cuda_sm3x_div_rn_noftz_f32_slowpath) ;  /* 0x0000001000587944 */ /* 0x000fea0003c00000 */
.L_x_134:
[----:B------:R-:W-:Y:S05]  /*0fd0*/  BSYNC.RECONVERGENT B2 ;  /* 0x0000000000027941 */ /* 0x000fea0003800200 */
.L_x_133:
        /* <DEDUP_REMOVED lines=22> */
.L_x_136:
[----:B------:R-:W-:Y:S05]  /*1140*/  BSYNC.RECONVERGENT B2 ;  /* 0x0000000000027941 */ /* 0x000fea0003800200 */
.L_x_135:
[----:B------:R-:W-:Y:S01]  /*1150*/  VIADD R21, R13, 0x5 ;  /* 0x000000050d157836 */ /* 0x000fe20000000000 */
        /* <DEDUP_REMOVED lines=21> */
.L_x_138:
[----:B------:R-:W-:Y:S05]  /*12b0*/  BSYNC.RECONVERGENT B2 ;  /* 0x0000000000027941 */ /* 0x000fea0003800200 */
.L_x_137:
        /* <DEDUP_REMOVED lines=22> */
.L_x_140:
[----:B------:R-:W-:Y:S05]  /*1420*/  BSYNC.RECONVERGENT B2 ;  /* 0x0000000000027941 */ /* 0x000fea0003800200 */
.L_x_139:
[----:B------:R-:W-:Y:S01]  /*1430*/  IADD3 R15, PT, PT, R13, 0x7, RZ ;  /* 0x000000070d0f7810 */ /* 0x000fe20007ffe0ff */
[----:B------:R-:W-:Y:S01]  /*1440*/  VIADD R12, R12, 0x8 ;  /* 0x000000080c0c7836 */ /* 0x000fe20000000000 */
[----:B------:R-:W-:-:S03]  /*1450*/  MOV R8, R0 ;  /* 0x0000000000087202 */ /* 0x000fc60000000f00 */
[----:B------:R-:W-:Y:S01]  /*1460*/  IMAD.WIDE.U32 R14, R15, 0x10, R18 ;  /* 0x000000100f0e7825 */ /* 0x000fe200078e0012 */
[----:B------:R-:W-:-:S04]  /*1470*/  ISETP.NE.AND P0, PT, R12, R2, PT ;  /* 0x000000020c00720c */ /* 0x000fc80003f05270 */
[----:B------:R0:W-:Y:S09]  /*1480*/  STG.E.128 desc[UR8][R14.64], R8 ;  /* 0x000000080e007986 */ /* 0x0001f2000c101d08 */
[----:B------:R-:W-:Y:S05]  /*1490*/  @P0 BRA `(.L_x_141) ;  /* 0xfffffff400140947 */ /* 0x000fea000383ffff */
.L_x_124:
[----:B------:R-:W-:-:S13]  /*14a0*/  ISETP.NE.AND P0, PT, RZ, UR7, PT ;  /* 0x00000007ff007c0c */ /* 0x000fda000bf05270 */
[----:B------:R-:W-:Y:S05]  /*14b0*/  @!P0 EXIT ;  /* 0x000000000000894d */ /* 0x000fea0003800000 */
[----:B------:R-:W1:Y:S01]  /*14c0*/  LDCU UR6, c[0x0][0x38c] ;  /* 0x00007180ff0677ac */ /* 0x000e620008000800 */
[----:B------:R-:W-:Y:S02]  /*14d0*/  UISETP.GE.U32.AND UP0, UPT, UR7, 0x4, UPT ;  /* 0x000000040700788c */ /* 0x000fe4000bf06070 */
[----:B-1----:R-:W-:-:S07]  /*14e0*/  ULOP3.LUT UR6, UR6, 0x3, URZ, 0xc0, !UPT ;  /* 0x0000000306067892 */ /* 0x002fce000f8ec0ff */
[----:B------:R-:W-:Y:S05]  /*14f0*/  BRA.U !UP0, `(.L_x_142) ;  /* 0x0000000508a07547 */ /* 0x000fea000b800000 */
[----:B0-----:R-:W0:Y:S02]  /*1500*/  LDC.64 R14, c[0x0][0x3a8] ;  /* 0x0000ea00ff0e7b82 */ /* 0x001e240000000a00 */
[----:B0-----:R-:W-:-:S05]  /*1510*/  IMAD.WIDE.U32 R14, R2, 0x8, R14 ;  /* 0x00000008020e7825 */ /* 0x001fca00078e000e */
[----:B------:R-:W2:Y:S01]  /*1520*/  LDG.E R0, desc[UR8][R14.64] ;  /* 0x000000080e007981 */ /* 0x000ea2000c1e1900 */
[----:B------:R-:W-:Y:S01]  /*1530*/  HFMA2 R17, -RZ, RZ, -3, 0 ;  /* 0xc2000000ff117431 */ /* 0x000fe200000001ff */
[----:B------:R-:W-:Y:S01]  /*1540*/  UMOV UR5, URZ ;  /* 0x000000ff00057c82 */ /* 0x000fe20008000000 */
[----:B--2---:R-:W-:-:S13]  /*1550*/  R2UR UR4, R0 ;  /* 0x00000000000472ca */ /* 0x004fda00000e0000 */
[----:B------:R0:W5:Y:S01]  /*1560*/  TEX.LL RZ, R8, R4, R17, UR4, 3D, 0x1 ;  /* 0x48ff041104087f60 */ /* 0x00016200089e01ff */
[----:B------:R-:W1:Y:S01]  /*1570*/  MUFU.RCP R0, R3 ;  /* 0x0000000300007308 */ /* 0x000e620000001000 */
[----:B------:R-:W-:Y:S01]  /*1580*/  BSSY.RECONVERGENT B2, `(.L_x_143) ;  /* 0x000000d000027945 */ /* 0x000fe20003800200 */
[----:B-1----:R-:W-:Y:S01]  /*1590*/  FFMA R13, -R3, R0, 1 ;  /* 0x3f800000030d7423 */ /* 0x002fe20000000100 */
[----:B0-----:R-:W0:Y:S03]  /*15a0*/  LDCU UR4, c[0x0][0x398] ;  /* 0x00007300ff0477ac */ /* 0x001e260008000800 */
[----:B------:R-:W-:Y:S01]  /*15b0*/  FFMA R0, R0, R13, R0 ;  /* 0x0000000d00007223 */ /* 0x000fe20000000000 */
[----:B0----5:R-:W-:-:S04]  /*15c0*/  FADD R12, R8, -UR4 ;  /* 0x80000004080c7e21 */ /* 0x021fc80008000000 */
[----:B------:R-:W0:Y:S01]  /*15d0*/  FCHK P0, R12, R3 ;  /* 0x000000030c007302 */ /* 0x000e220000000000 */
[----:B------:R-:W-:-:S04]  /*15e0*/  FFMA R8, R0, R12, RZ ;  /* 0x0000000c00087223 */ /* 0x000fc800000000ff */
[----:B------:R-:W-:-:S04]  /*15f0*/  FFMA R13, -R3, R8, R12 ;  /* 0x00000008030d7223 */ /* 0x000fc8000000010c */
[----:B------:R-:W-:Y:S01]  /*1600*/  FFMA R0, R0, R13, R8 ;  /* 0x0000000d00007223 */ /* 0x000fe20000000008 */
[----:B0-----:R-:W-:Y:S06]  /*1610*/  @!P0 BRA `(.L_x_144) ;  /* 0x00000000000c8947 */ /* 0x001fec0003800000 */
[----:B------:R-:W-:Y:S02]  /*1620*/  MOV R0, R12 ;  /* 0x0000000c00007202 */ /* 0x000fe40000000f00 */
[----:B------:R-:W-:-:S07]  /*1630*/  MOV R20, 0x1650 ;  /* 0x0000165000147802 */ /* 0x000fce0000000f00 */
[----:B------:R-:W-:Y:S05]  /*1640*/  CALL.REL.NOINC `($__internal_5_$__cuda_sm3x_div_rn_noftz_f32_slowpath) ;  /* 0x0000000800b87944 */ /* 0x000fea0003c00000 */
.L_x_144:
[----:B------:R-:W-:Y:S05]  /*1650*/  BSYNC.RECONVERGENT B2 ;  /* 0x0000000000027941 */ /* 0x000fea0003800200 */
.L_x_143:
[----:B------:R-:W0:Y:S01]  /*1660*/  LDC.64 R16, c[0x0][0x3a0] ;  /* 0x0000e800ff107b82 */ /* 0x000e220000000a00 */
[----:B------:R-:W1:Y:S01]  /*1670*/  LDCU UR4, c[0x0][0x38c] ;  /* 0x00007180ff0477ac */ /* 0x000e620008000800 */
[----:B------:R-:W-:Y:S01]  /*1680*/  MOV R8, R0 ;  /* 0x0000000000087202 */ /* 0x000fe20000000f00 */
[----:B-1----:R-:W-:-:S04]  /*1690*/  IMAD R12, R7, UR4, R2 ;  /* 0x00000004070c7c24 */ /* 0x002fc8000f8e0202 */
        /* <DEDUP_REMOVED lines=21> */
.L_x_146:
[----:B------:R-:W-:Y:S05]  /*17f0*/  BSYNC.RECONVERGENT B2 ;  /* 0x0000000000027941 */ /* 0x000fea0003800200 */
.L_x_145:
[----:B------:R-:W0:Y:S01]  /*1800*/  LDC.64 R16, c[0x0][0x3a0] ;  /* 0x0000e800ff107b82 */ /* 0x000e220000000a00 */
[----:B------:R-:W-:Y:S02]  /*1810*/  IADD3 R13, PT, PT, R12, 0x1, RZ ;  /* 0x000000010c0d7810 */ /* 0x000fe40007ffe0ff */
[----:B------:R-:W-:-:S03]  /*1820*/  MOV R8, R0 ;  /* 0x0000000000087202 */ /* 0x000fc60000000f00 */
        /* <DEDUP_REMOVED lines=21> */
.L_x_148:
[----:B------:R-:W-:Y:S05]  /*1980*/  BSYNC.RECONVERGENT B2 ;  /* 0x0000000000027941 */ /* 0x000fea0003800200 */
.L_x_147:
[----:B------:R-:W0:Y:S01]  /*1990*/  LDC.64 R16, c[0x0][0x3a0] ;  /* 0x0000e800ff107b82 */ /* 0x000e220000000a00 */
[----:B------:R-:W-:Y:S01]  /*19a0*/  VIADD R13, R12, 0x2 ;  /* 0x000000020c0d7836 */ /* 0x000fe20000000000 */
        /* <DEDUP_REMOVED lines=22> */
.L_x_150:
[----:B------:R-:W-:Y:S05]  /*1b10*/  BSYNC.RECONVERGENT B2 ;  /* 0x0000000000027941 */ /* 0x000fea0003800200 */
.L_x_149:
[----:B------:R-:W0:Y:S01]  /*1b20*/  LDC.64 R14, c[0x0][0x3a0] ;  /* 0x0000e800ff0e7b82 */ /* 0x000e220000000a00 */
[----:B------:R-:W-:Y:S01]  /*1b30*/  IADD3 R13, PT, PT, R12, 0x3, RZ ;  /* 0x000000030c0d7810 */ /* 0x000fe20007ffe0ff */
[----:B------:R-:W-:Y:S01]  /*1b40*/  IMAD.MOV.U32 R8, RZ, RZ, R0 ;  /* 0x000000ffff087224 */ /* 0x000fe200078e0000 */
[----:B------:R-:W-:-:S03]  /*1b50*/  IADD3 R2, PT, PT, R2, 0x4, RZ ;  /* 0x0000000402027810 */ /* 0x000fc60007ffe0ff */
[----:B0-----:R-:W-:-:S05]  /*1b60*/  IMAD.WIDE.U32 R12, R13, 0x10, R14 ;  /* 0x000000100d0c7825 */ /* 0x001fca00078e000e */
[----:B------:R1:W-:Y:S02]  /*1b70*/  STG.E.128 desc[UR8][R12.64], R8 ;  /* 0x000000080c007986 */ /* 0x0003e4000c101d08 */
.L_x_142:
[----:B------:R-:W-:-:S13]  /*1b80*/  ISETP.NE.AND P0, PT, RZ, UR6, PT ;  /* 0x00000006ff007c0c */ /* 0x000fda000bf05270 */
[----:B------:R-:W-:Y:S05]  /*1b90*/  @!P0 EXIT ;  /* 0x000000000000894d */ /* 0x000fea0003800000 */
[----:B------:R-:W-:-:S09]  /*1ba0*/  UISETP.NE.AND UP0, UPT, UR6, 0x1, UPT ;  /* 0x000000010600788c */ /* 0x000fd2000bf05270 */
[----:B------:R-:W-:Y:S05]  /*1bb0*/  BRA.U !UP0, `(.L_x_151) ;  /* 0x0000000108d87547 */ /* 0x000fea000b800000 */
[----:B-1----:R-:W1:Y:S02]  /*1bc0*/  LDC.64 R12, c[0x0][0x3a8] ;  /* 0x0000ea00ff0c7b82 */ /* 0x002e640000000a00 */
[----:B-1----:R-:W-:-:S05]  /*1bd0*/  IMAD.WIDE.U32 R12, R2, 0x8, R12 ;  /* 0x00000008020c7825 */ /* 0x002fca00078e000c */
[----:B------:R-:W2:Y:S01]  /*1be0*/  LDG.E R0, desc[UR8][R12.64] ;  /* 0x000000080c007981 */ /* 0x000ea2000c1e1900 */
[----:B------:R-:W-:Y:S01]  /*1bf0*/  HFMA2 R17, -RZ, RZ, -3, 0 ;  /* 0xc2000000ff117431 */ /* 0x000fe200000001ff */
[----:B------:R-:W-:Y:S01]  /*1c00*/  UMOV UR5, URZ ;  /* 0x000000ff00057c82 */ /* 0x000fe20008000000 */
[----:B--2---:R-:W-:-:S13]  /*1c10*/  R2UR UR4, R0 ;  /* 0x00000000000472ca */ /* 0x004fda00000e0000 */
[----:B0-----:R0:W5:Y:S01]  /*1c20*/  TEX.LL RZ, R8, R4, R17, UR4, 3D, 0x1 ;  /* 0x48ff041104087f60 */ /* 0x00116200089e01ff */
        /* <DEDUP_REMOVED lines=14> */
.L_x_153:
[----:B------:R-:W-:Y:S05]  /*1d10*/  BSYNC.RECONVERGENT B2 ;  /* 0x0000000000027941 */ /* 0x000fea0003800200 */
.L_x_152:
[----:B------:R-:W0:Y:S01]  /*1d20*/  LDC.64 R16, c[0x0][0x3a0] ;  /* 0x0000e800ff107b82 */ /* 0x000e220000000a00 */
[----:B------:R-:W1:Y:S01]  /*1d30*/  LDCU UR4, c[0x0][0x38c] ;  /* 0x00007180ff0477ac */ /* 0x000e620008000800 */
[----:B------:R-:W-:Y:S01]  /*1d40*/  MOV R8, R0 ;  /* 0x0000000000087202 */ /* 0x000fe20000000f00 */
[----:B-1----:R-:W-:-:S04]  /*1d50*/  IMAD R14, R7, UR4, R2 ;  /* 0x00000004070e7c24 */ /* 0x002fc8000f8e0202 */
        /* <DEDUP_REMOVED lines=21> */
.L_x_155:
[----:B------:R-:W-:Y:S05]  /*1eb0*/  BSYNC.RECONVERGENT B2 ;  /* 0x0000000000027941 */ /* 0x000fea0003800200 */
.L_x_154:
[----:B------:R-:W0:Y:S01]  /*1ec0*/  LDC.64 R12, c[0x0][0x3a0] ;  /* 0x0000e800ff0c7b82 */ /* 0x000e220000000a00 */
[----:B------:R-:W-:Y:S02]  /*1ed0*/  IADD3 R15, PT, PT, R14, 0x1, RZ ;  /* 0x000000010e0f7810 */ /* 0x000fe40007ffe0ff */
[----:B------:R-:W-:Y:S02]  /*1ee0*/  MOV R8, R0 ;  /* 0x0000000000087202 */ /* 0x000fe40000000f00 */
[----:B------:R-:W-:Y:S01]  /*1ef0*/  IADD3 R2, PT, PT, R2, 0x2, RZ ;  /* 0x0000000202027810 */ /* 0x000fe20007ffe0ff */
[----:B0-----:R-:W-:-:S05]  /*1f00*/  IMAD.WIDE.U32 R12, R15, 0x10, R12 ;  /* 0x000000100f0c7825 */ /* 0x001fca00078e000c */
[----:B------:R2:W-:Y:S02]  /*1f10*/  STG.E.128 desc[UR8][R12.64], R8 ;  /* 0x000000080c007986 */ /* 0x0005e4000c101d08 */
.L_x_151:
[----:B------:R-:W3:Y:S02]  /*1f20*/  LDC R0, c[0x0][0x38c] ;  /* 0x0000e300ff007b82 */ /* 0x000ee40000000800 */
[----:B---3--:R-:W-:-:S04]  /*1f30*/  LOP3.LUT R0, R0, 0x1, RZ, 0xc0, !PT ;  /* 0x0000000100007812 */ /* 0x008fc800078ec0ff */
[----:B------:R-:W-:-:S13]  /*1f40*/  ISETP.NE.U32.AND P0, PT, R0, 0x1, PT ;  /* 0x000000010000780c */ /* 0x000fda0003f05070 */
[----:B------:R-:W-:Y:S05]  /*1f50*/  @P0 EXIT ;  /* 0x000000000000094d */ /* 0x000fea0003800000 */
[----:B-12---:R-:W1:Y:S02]  /*1f60*/  LDC.64 R12, c[0x0][0x3a8] ;  /* 0x0000ea00ff0c7b82 */ /* 0x006e640000000a00 */
[----:B-1----:R-:W-:-:S06]  /*1f70*/  IMAD.WIDE.U32 R12, R2, 0x8, R12 ;  /* 0x00000008020c7825 */ /* 0x002fcc00078e000c */
[----:B------:R-:W2:Y:S01]  /*1f80*/  LDG.E R12, desc[UR8][R12.64] ;  /* 0x000000080c0c7981 */ /* 0x000ea2000c1e1900 */
[----:B0-----:R-:W-:Y:S01]  /*1f90*/  IMAD.MOV.U32 R15, RZ, RZ, -0x3e000000 ;  /* 0xc2000000ff0f7424 */ /* 0x001fe200078e00ff */
        /* <DEDUP_REMOVED lines=17> */
.L_x_157:
[----:B------:R-:W-:Y:S05]  /*20b0*/  BSYNC.RECONVERGENT B2 ;  /* 0x0000000000027941 */ /* 0x000fea0003800200 */
.L_x_156:
[----:B------:R-:W0:Y:S01]  /*20c0*/  LDC.64 R4, c[0x0][0x3a0] ;  /* 0x0000e800ff047b82 */ /* 0x000e220000000a00 */
[----:B------:R-:W1:Y:S01]  /*20d0*/  LDCU UR4, c[0x0][0x38c] ;  /* 0x00007180ff0477ac */ /* 0x000e620008000800 */
[----:B------:R-:W-:Y:S01]  /*20e0*/  MOV R8, R0 ;  /* 0x0000000000087202 */ /* 0x000fe20000000f00 */
[----:B-1----:R-:W-:-:S04]  /*20f0*/  IMAD R3, R7, UR4, R2 ;  /* 0x0000000407037c24 */ /* 0x002fc8000f8e0202 */
[----:B0-----:R-:W-:-:S05]  /*2100*/  IMAD.WIDE.U32 R2, R3, 0x10, R4 ;  /* 0x0000001003027825 */ /* 0x001fca00078e0004 */
[----:B------:R-:W-:Y:S01]  /*2110*/  STG.E.128 desc[UR8][R2.64], R8 ;  /* 0x0000000802007986 */ /* 0x000fe2000c101d08 */
[----:B------:R-:W-:Y:S05]  /*2120*/  EXIT ;  /* 0x000000000000794d */ /* 0x000fea0003800000 */
        .weak           $__internal_5_$__cuda_sm3x_div_rn_noftz_f32_slowpath
        .type           $__internal_5_$__cuda_sm3x_div_rn_noftz_f32_slowpath,@function
        .size           $__internal_5_$__cuda_sm3x_div_rn_noftz_f32_slowpath,(.L_x_176 - $__internal_5_$__cuda_sm3x_div_rn_noftz_f32_slowpath)
$__internal_5_$__cuda_sm3x_div_rn_noftz_f32_slowpath:
        /* <DEDUP_REMOVED lines=35> */
.L_x_159:
[----:B------:R-:W-:Y:S01]  /*2360*/  LEA R26, R8, 0xc0800000, 0x17 ;  /* 0xc0800000081a7811 */ /* 0x000fe200078eb8ff */
[----:B------:R-:W-:Y:S01]  /*2370*/  BSSY.RECONVERGENT B1, `(.L_x_164) ;  /* 0x0000036000017945 */ /* 0x000fe20003800200 */
[----:B------:R-:W-:-:S03]  /*2380*/  IADD3 R27, PT, PT, R22, -0x7f, RZ ;  /* 0xffffff81161b7810 */ /* 0x000fc60007ffe0ff */
[----:B------:R-:W-:Y:S02]  /*2390*/  IMAD.IADD R26, R25, 0x1, -R26 ;  /* 0x00000001191a7824 */ /* 0x000fe400078e0a1a */
[----:B------:R-:W-:Y:S02]  /*23a0*/  IMAD R0, R27, -0x800000, R0 ;  /* 0xff8000001b007824 */ /* 0x000fe400078e0200 */
[----:B------:R-:W0:Y:S01]  /*23b0*/  MUFU.RCP R23, R26 ;  /* 0x0000001a00177308 */ /* 0x000e220000001000 */
[----:B------:R-:W-:-:S04]  /*23c0*/  FADD.FTZ R25, -R26, -RZ ;  /* 0x800000ff1a197221 */ /* 0x000fc80000010100 */
[----:B0-----:R-:W-:-:S04]  /*23d0*/  FFMA R22, R23, R25, 1 ;  /* 0x3f80000017167423 */ /* 0x001fc80000000019 */
[----:B------:R-:W-:-:S04]  /*23e0*/  FFMA R23, R23, R22, R23 ;  /* 0x0000001617177223 */ /* 0x000fc80000000017 */
[----:B------:R-:W-:-:S04]  /*23f0*/  FFMA R22, R0, R23, RZ ;  /* 0x0000001700167223 */ /* 0x000fc800000000ff */
[----:B------:R-:W-:-:S04]  /*2400*/  FFMA R24, R25, R22, R0 ;  /* 0x0000001619187223 */ /* 0x000fc80000000000 */
[----:B------:R-:W-:Y:S01]  /*2410*/  FFMA R24, R23, R24, R22 ;  /* 0x0000001817187223 */ /* 0x000fe20000000016 */
[----:B------:R-:W-:-:S03]  /*2420*/  IADD3 R22, PT, PT, R27, 0x7f, -R8 ;  /* 0x0000007f1b167810 */ /* 0x000fc60007ffe808 */
        /* <DEDUP_REMOVED lines=20> */
[C---:B------:R-:W-:Y:S02]  /*2570*/  ISETP.NE.AND P2, PT, R8.reuse, RZ, PT ;  /* 0x000000ff0800720c */ /* 0x040fe40003f45270 */
        /* <DEDUP_REMOVED lines=17> */
.L_x_166:
[----:B------:R-:W-:-:S04]  /*2690*/  LOP3.LUT R0, R0, 0x80000000, RZ, 0xc0, !PT ;  /* 0x8000000000007812 */ /* 0x000fc800078ec0ff */
[----:B------:R-:W-:Y:S01]  /*26a0*/  LOP3.LUT R0, R0, 0x7f800000, RZ, 0xfc, !PT ;  /* 0x7f80000000007812 */ /* 0x000fe200078efcff */
[----:B------:R-:W-:Y:S06]  /*26b0*/  BRA `(.L_x_167) ;  /* 0x0000000000047947 */ /* 0x000fec0003800000 */
.L_x_165:
[----:B------:R-:W-:-:S07]  /*26c0*/  LEA R0, R21, R0, 0x17 ;  /* 0x0000000015007211 */ /* 0x000fce00078eb8ff */
.L_x_167:
[----:B------:R-:W-:Y:S05]  /*26d0*/  BSYNC.RECONVERGENT B1 ;  /* 0x0000000000017941 */ /* 0x000fea0003800200 */
.L_x_164:
[----:B------:R-:W-:Y:S05]  /*26e0*/  BRA `(.L_x_168) ;  /* 0x0000000000207947 */ /* 0x000fea0003800000 */
.L_x_163:
[----:B------:R-:W-:-:S04]  /*26f0*/  LOP3.LUT R0, R25, 0x80000000, R0, 0x48, !PT ;  /* 0x8000000019007812 */ /* 0x000fc800078e4800 */
[----:B------:R-:W-:Y:S01]  /*2700*/  LOP3.LUT R0, R0, 0x7f800000, RZ, 0xfc, !PT ;  /* 0x7f80000000007812 */ /* 0x000fe200078efcff */
[----:B------:R-:W-:Y:S06]  /*2710*/  BRA `(.L_x_168) ;  /* 0x0000000000147947 */ /* 0x000fec0003800000 */
.L_x_162:
[----:B------:R-:W-:Y:S01]  /*2720*/  LOP3.LUT R0, R25, 0x80000000, R0, 0x48, !PT ;  /* 0x8000000019007812 */ /* 0x000fe200078e4800 */
[----:B------:R-:W-:Y:S06]  /*2730*/  BRA `(.L_x_168) ;  /* 0x00000000000c7947 */ /* 0x000fec0003800000 */
.L_x_161:
[----:B------:R-:W0:Y:S01]  /*2740*/  MUFU.RSQ R0, -QNAN ;  /* 0xffc0000000007908 */ /* 0x000e220000001400 */
[----:B------:R-:W-:Y:S05]  /*2750*/  BRA `(.L_x_168) ;  /* 0x0000000000047947 */ /* 0x000fea0003800000 */
.L_x_160:
[----:B------:R-:W-:-:S07]  /*2760*/  FADD.FTZ R0, R0, R3 ;  /* 0x0000000300007221 */ /* 0x000fce0000010000 */
.L_x_168:
[----:B------:R-:W-:Y:S05]  /*2770*/  BSYNC.RECONVERGENT B0 ;  /* 0x0000000000007941 */ /* 0x000fea0003800200 */
.L_x_158:
[----:B------:R-:W-:-:S04]  /*2780*/  HFMA2 R21, -RZ, RZ, 0, 0 ;  /* 0x00000000ff157431 */ /* 0x000fc800000001ff */
[----:B0-----:R-:W-:Y:S05]  /*2790*/  RET.REL.NODEC R20 `(combineEnsembles) ;  /* 0xffffffd814187950 */ /* 0x001fea0003c3ffff */
.L_x_169:
        /* <DEDUP_REMOVED lines=14> */
.L_x_176:


//--------------------- .text.memcpyFloatClampToZero --------------------------
	.section	.text.memcpyFloatClampToZero,"ax",@progbits
	.align	128
        .global         memcpyFloatClampToZero
        .type           memcpyFloatClampToZero,@function
        .size           memcpyFloatClampToZero,(.L_x_183 - memcpyFloatClampToZero)
        .other          memcpyFloatClampToZero,@"STO_CUDA_ENTRY STV_DEFAULT"
memcpyFloatClampToZero:
.text.memcpyFloatClampToZero:
        /* <DEDUP_REMOVED lines=8> */
[----:B------:R-:W0:Y:S01]  /*0080*/  LDC.64 R2, c[0x0][0x388] ;  /* 0x0000e200ff027b82 */ /* 0x000e220000000a00 */
[----:B------:R-:W1:Y:S07]  /*0090*/  LDCU.64 UR4, c[0x0][0x358] ;  /* 0x00006b00ff0477ac */ /* 0x000e6e0008000a00 */
[----:B------:R-:W2:Y:S01]  /*00a0*/  LDC.64 R4, c[0x0][0x380] ;  /* 0x0000e000ff047b82 */ /* 0x000ea20000000a00 */
[----:B0-----:R-:W-:-:S06]  /*00b0*/  IMAD.WIDE.U32 R2, R7, 0x4, R2 ;  /* 0x0000000407027825 */ /* 0x001fcc00078e0002 */
[----:B-1----:R-:W3:Y:S01]  /*00c0*/  LDG.E R2, desc[UR4][R2.64] ;  /* 0x0000000402027981 */ /* 0x002ee2000c1e1900 */
[----:B--2---:R-:W-:Y:S01]  /*00d0*/  IMAD.WIDE.U32 R4, R7, 0x4, R4 ;  /* 0x0000000407047825 */ /* 0x004fe200078e0004 */
[----:B---3--:R-:W-:-:S04]  /*00e0*/  FSETP.GEU.AND P0, PT, R2, RZ, PT ;  /* 0x000000ff0200720b */ /* 0x008fc80003f0e000 */
[----:B------:R-:W-:-:S05]  /*00f0*/  FSEL R7, R2, RZ, P0 ;  /* 0x000000ff02077208 */ /* 0x000fca0000000000 */
[----:B------:R-:W-:Y:S01]  /*0100*/  STG.E desc[UR4][R4.64], R7 ;  /* 0x0000000704007986 */ /* 0x000fe2000c101904 */
[----:B------:R-:W-:Y:S05]  /*0110*/  EXIT ;  /* 0x000000000000794d */ /* 0x000fea0003800000 */
.L_x_170:
        /* <DEDUP_REMOVED lines=14> */
.L_x_183:


//--------------------- .nv.shared.reserved.0     --------------------------
	.section	.nv.shared.reserved.0,"aw",@nobits
	.weak		__nv_reservedSMEM_offset_0_alias
	.size		__nv_reservedSMEM_offset_0_alias, 0, 64
	.other		__nv_reservedSMEM_offset_0_alias,@"STO_CUDA_RESERVED_SHARED STV_DEFAULT"
__nv_reservedSMEM_offset_0_alias:
	.zero		0
	.zero		64


//--------------------- .nv.constant0.writeGridPositionReference --------------------------
	.section	.nv.constant0.writeGridPositionReference,"a",@progbits
	.sectionflags	@""
	.align	4
.nv.constant0.writeGridPositionReference:
	.zero		928


//--------------------- .nv.constant0.writeGridPositions --------------------------
	.section	.nv.constant0.writeGridPositions,"a",@progbits
	.sectionflags	@""
	.align	4
.nv.constant0.writeGridPositions:
	.zero		932


//--------------------- .nv.constant0.combineEnsemblesReferenceAligned --------------------------
	.section	.nv.constant0.combineEnsemblesReferenceAligned,"a",@progbits
	.sectionflags	@""
	.align	4
.nv.constant0.combineEnsemblesReferenceAligned:
	.zero		956


//--------------------- .nv.constant0.combineEnsemblesAligned --------------------------
	.section	.nv.constant0.combineEnsemblesAligned,"a",@progbits
	.sectionflags	@""
	.align	4
.nv.constant0.combineEnsemblesAligned:
	.zero		948


//--------------------- .nv.constant0.combineEnsemblesReference --------------------------
	.section	.nv.constant0.combineEnsemblesReference,"a",@progbits
	.sectionflags	@""
	.align	4
.nv.constant0.combineEnsemblesReference:
	.zero		952


//--------------------- .nv.constant0.combineEnsembles --------------------------
	.section	.nv.constant0.combineEnsembles,"a",@progbits
	.sectionflags	@""
	.align	4
.nv.constant0.combineEnsembles:
	.zero		944


//--------------------- .nv.constant0.memcpyFloatClampToZero --------------------------
	.section	.nv.constant0.memcpyFloatClampToZero,"a",@progbits
	.sectionflags	@""
	.align	4
.nv.constant0.memcpyFloatClampToZero:
	.zero		916


//--------------------- SYMBOLS --------------------------

	.type		.nv.reservedSmem.offset0,@object
	.size		.nv.reservedSmem.offset0,0x4
